//
// Generated by NVIDIA NVVM Compiler
//
// Compiler Build ID: CL-36424714
// Cuda compilation tools, release 13.0, V13.0.88
// Based on NVVM 20.0.0
//

.version 9.0
.target sm_100
.address_size 64

	// .globl	_Z16fill_array_valuePiim
.extern .func  (.param .b32 func_retval0) vprintf
(
	.param .b64 vprintf_param_0,
	.param .b64 vprintf_param_1
)
;
.const .align 1 .b8 device_mtDNA[53];
.const .align 1 .b8 device_nDNA[26];
.const .align 4 .b8 panalty[16];
// _ZZ15cal_first_phaseiiiiiPiS_S_S_S_S_xiS_E14shared_panalty has been demoted
// _ZZ15cal_first_phaseiiiiiPiS_S_S_S_S_xiS_E15block_max_score has been demoted
// _ZZ15cal_first_phaseiiiiiPiS_S_S_S_S_xiS_E11block_max_i has been demoted
// _ZZ15cal_first_phaseiiiiiPiS_S_S_S_S_xiS_E11block_max_j has been demoted
// _ZZ16cal_second_phaseiiiiiPiS_S_S_S_S_xiS_E14shared_panalty has been demoted
// _ZZ16cal_second_phaseiiiiiPiS_S_S_S_S_xiS_E15block_max_score has been demoted
// _ZZ16cal_second_phaseiiiiiPiS_S_S_S_S_xiS_E11block_max_i has been demoted
// _ZZ16cal_second_phaseiiiiiPiS_S_S_S_S_xiS_E11block_max_j has been demoted
// _ZZ11do_rest_rowiiiiiiPiS_S_S_S_S_xiS_E14shared_panalty has been demoted
.global .align 1 .b8 $str[12] = {72, 91, 37, 100, 93, 32, 58, 32, 37, 100, 10};
.extern .shared .align 16 .b8 cellValues[];

.visible .entry _Z16fill_array_valuePiim(
	.param .u64 .ptr .align 1 _Z16fill_array_valuePiim_param_0,
	.param .u32 _Z16fill_array_valuePiim_param_1,
	.param .u64 _Z16fill_array_valuePiim_param_2
)
{
	.reg .pred 	%p<2>;
	.reg .b32 	%r<6>;
	.reg .b64 	%rd<7>;

	ld.param.u64 	%rd2, [_Z16fill_array_valuePiim_param_0];
	ld.param.u32 	%r1, [_Z16fill_array_valuePiim_param_1];
	ld.param.u64 	%rd3, [_Z16fill_array_valuePiim_param_2];
	mov.u32 	%r2, %ctaid.x;
	mov.u32 	%r3, %ntid.x;
	mov.u32 	%r4, %tid.x;
	mad.lo.s32 	%r5, %r2, %r3, %r4;
	cvt.s64.s32 	%rd1, %r5;
	setp.le.u64 	%p1, %rd3, %rd1;
	@%p1 bra 	$L__BB0_2;
	cvta.to.global.u64 	%rd4, %rd2;
	shl.b64 	%rd5, %rd1, 2;
	add.s64 	%rd6, %rd4, %rd5;
	st.global.u32 	[%rd6], %r1;
$L__BB0_2:
	ret;

}
	// .globl	_Z14proint_arrInfoPii
.visible .entry _Z14proint_arrInfoPii(
	.param .u64 .ptr .align 1 _Z14proint_arrInfoPii_param_0,
	.param .u32 _Z14proint_arrInfoPii_param_1
)
{
	.local .align 8 .b8 	__local_depot1[8];
	.reg .b64 	%SP;
	.reg .b64 	%SPL;
	.reg .b32 	%r<5>;
	.reg .b64 	%rd<9>;

	mov.u64 	%SPL, __local_depot1;
	cvta.local.u64 	%SP, %SPL;
	ld.param.u64 	%rd1, [_Z14proint_arrInfoPii_param_0];
	ld.param.u32 	%r1, [_Z14proint_arrInfoPii_param_1];
	cvta.to.global.u64 	%rd2, %rd1;
	add.u64 	%rd3, %SP, 0;
	add.u64 	%rd4, %SPL, 0;
	mul.wide.s32 	%rd5, %r1, 4;
	add.s64 	%rd6, %rd2, %rd5;
	ld.global.u32 	%r2, [%rd6];
	st.local.v2.u32 	[%rd4], {%r1, %r2};
	mov.u64 	%rd7, $str;
	cvta.global.u64 	%rd8, %rd7;
	{ // callseq 0, 0
	.param .b64 param0;
	st.param.b64 	[param0], %rd8;
	.param .b64 param1;
	st.param.b64 	[param1], %rd3;
	.param .b32 retval0;
	call.uni (retval0), 
	vprintf, 
	(
	param0, 
	param1
	);
	ld.param.b32 	%r3, [retval0];
	} // callseq 0
	ret;

}
	// .globl	_Z11initializeHPi
.visible .entry _Z11initializeHPi(
	.param .u64 .ptr .align 1 _Z11initializeHPi_param_0
)
{
	.reg .pred 	%p<3>;
	.reg .b32 	%r<7>;
	.reg .b64 	%rd<7>;

	ld.param.u64 	%rd2, [_Z11initializeHPi_param_0];
	cvta.to.global.u64 	%rd3, %rd2;
	mov.u32 	%r2, %ctaid.x;
	mov.u32 	%r3, %ntid.x;
	mov.u32 	%r4, %tid.x;
	mad.lo.s32 	%r1, %r2, %r3, %r4;
	setp.gt.s32 	%p1, %r1, 6400;
	mul.wide.s32 	%rd4, %r1, 4;
	add.s64 	%rd1, %rd3, %rd4;
	@%p1 bra 	$L__BB2_2;
	mov.b32 	%r5, 0;
	st.global.u32 	[%rd1], %r5;
	bra.uni 	$L__BB2_3;
$L__BB2_2:
	setp.gt.u32 	%p2, %r1, 33138;
	@%p2 bra 	$L__BB2_4;
$L__BB2_3:
	mul.wide.s32 	%rd5, %r1, 25600;
	add.s64 	%rd6, %rd1, %rd5;
	mov.b32 	%r6, 0;
	st.global.u32 	[%rd6], %r6;
$L__BB2_4:
	ret;

}
	// .globl	_Z9move_dataPiii
.visible .entry _Z9move_dataPiii(
	.param .u64 .ptr .align 1 _Z9move_dataPiii_param_0,
	.param .u32 _Z9move_dataPiii_param_1,
	.param .u32 _Z9move_dataPiii_param_2
)
{
	.reg .pred 	%p<4>;
	.reg .b32 	%r<10>;
	.reg .b64 	%rd<7>;

	ld.param.u64 	%rd1, [_Z9move_dataPiii_param_0];
	ld.param.u32 	%r3, [_Z9move_dataPiii_param_1];
	ld.param.u32 	%r2, [_Z9move_dataPiii_param_2];
	mov.u32 	%r4, %ctaid.x;
	mov.u32 	%r5, %ntid.x;
	mov.u32 	%r6, %tid.x;
	mad.lo.s32 	%r1, %r4, %r5, %r6;
	setp.lt.s32 	%p1, %r1, 1;
	setp.gt.s32 	%p2, %r1, %r3;
	or.pred  	%p3, %p1, %p2;
	@%p3 bra 	$L__BB3_2;
	cvta.to.global.u64 	%rd2, %rd1;
	mad.lo.s32 	%r7, %r1, %r2, %r1;
	add.s32 	%r8, %r7, %r2;
	mul.wide.s32 	%rd3, %r8, 4;
	add.s64 	%rd4, %rd2, %rd3;
	ld.global.u32 	%r9, [%rd4];
	mul.wide.s32 	%rd5, %r7, 4;
	add.s64 	%rd6, %rd2, %rd5;
	st.global.u32 	[%rd6], %r9;
$L__BB3_2:
	ret;

}
	// .globl	_Z15cal_first_phaseiiiiiPiS_S_S_S_S_xiS_
.visible .entry _Z15cal_first_phaseiiiiiPiS_S_S_S_S_xiS_(
	.param .u32 _Z15cal_first_phaseiiiiiPiS_S_S_S_S_xiS__param_0,
	.param .u32 _Z15cal_first_phaseiiiiiPiS_S_S_S_S_xiS__param_1,
	.param .u32 _Z15cal_first_phaseiiiiiPiS_S_S_S_S_xiS__param_2,
	.param .u32 _Z15cal_first_phaseiiiiiPiS_S_S_S_S_xiS__param_3,
	.param .u32 _Z15cal_first_phaseiiiiiPiS_S_S_S_S_xiS__param_4,
	.param .u64 .ptr .align 1 _Z15cal_first_phaseiiiiiPiS_S_S_S_S_xiS__param_5,
	.param .u64 .ptr .align 1 _Z15cal_first_phaseiiiiiPiS_S_S_S_S_xiS__param_6,
	.param .u64 .ptr .align 1 _Z15cal_first_phaseiiiiiPiS_S_S_S_S_xiS__param_7,
	.param .u64 .ptr .align 1 _Z15cal_first_phaseiiiiiPiS_S_S_S_S_xiS__param_8,
	.param .u64 .ptr .align 1 _Z15cal_first_phaseiiiiiPiS_S_S_S_S_xiS__param_9,
	.param .u64 .ptr .align 1 _Z15cal_first_phaseiiiiiPiS_S_S_S_S_xiS__param_10,
	.param .u64 _Z15cal_first_phaseiiiiiPiS_S_S_S_S_xiS__param_11,
	.param .u32 _Z15cal_first_phaseiiiiiPiS_S_S_S_S_xiS__param_12,
	.param .u64 .ptr .align 1 _Z15cal_first_phaseiiiiiPiS_S_S_S_S_xiS__param_13
)
{
	.reg .pred 	%p<35>;
	.reg .b16 	%rs<3>;
	.reg .b32 	%r<318>;
	.reg .b64 	%rd<37>;
	// demoted variable
	.shared .align 4 .b8 _ZZ15cal_first_phaseiiiiiPiS_S_S_S_S_xiS_E14shared_panalty[16];
	// demoted variable
	.shared .align 4 .b8 _ZZ15cal_first_phaseiiiiiPiS_S_S_S_S_xiS_E15block_max_score[16];
	// demoted variable
	.shared .align 4 .b8 _ZZ15cal_first_phaseiiiiiPiS_S_S_S_S_xiS_E11block_max_i[16];
	// demoted variable
	.shared .align 4 .b8 _ZZ15cal_first_phaseiiiiiPiS_S_S_S_S_xiS_E11block_max_j[16];
	ld.param.u32 	%r152, [_Z15cal_first_phaseiiiiiPiS_S_S_S_S_xiS__param_0];
	ld.param.u32 	%r153, [_Z15cal_first_phaseiiiiiPiS_S_S_S_S_xiS__param_1];
	ld.param.u32 	%r154, [_Z15cal_first_phaseiiiiiPiS_S_S_S_S_xiS__param_2];
	ld.param.u32 	%r155, [_Z15cal_first_phaseiiiiiPiS_S_S_S_S_xiS__param_3];
	ld.param.u32 	%r156, [_Z15cal_first_phaseiiiiiPiS_S_S_S_S_xiS__param_4];
	ld.param.u64 	%rd10, [_Z15cal_first_phaseiiiiiPiS_S_S_S_S_xiS__param_5];
	ld.param.u64 	%rd11, [_Z15cal_first_phaseiiiiiPiS_S_S_S_S_xiS__param_6];
	ld.param.u64 	%rd14, [_Z15cal_first_phaseiiiiiPiS_S_S_S_S_xiS__param_9];
	ld.param.u64 	%rd15, [_Z15cal_first_phaseiiiiiPiS_S_S_S_S_xiS__param_10];
	ld.param.u64 	%rd16, [_Z15cal_first_phaseiiiiiPiS_S_S_S_S_xiS__param_11];
	ld.param.u32 	%r157, [_Z15cal_first_phaseiiiiiPiS_S_S_S_S_xiS__param_12];
	ld.param.u64 	%rd17, [_Z15cal_first_phaseiiiiiPiS_S_S_S_S_xiS__param_13];
	mov.u32 	%r1, %tid.x;
	setp.ne.s32 	%p1, %r1, 0;
	@%p1 bra 	$L__BB4_2;
	ld.const.u32 	%r158, [panalty];
	st.shared.u32 	[_ZZ15cal_first_phaseiiiiiPiS_S_S_S_S_xiS_E14shared_panalty], %r158;
	mov.b32 	%r159, 0;
	st.shared.u32 	[_ZZ15cal_first_phaseiiiiiPiS_S_S_S_S_xiS_E15block_max_score], %r159;
	st.shared.u32 	[_ZZ15cal_first_phaseiiiiiPiS_S_S_S_S_xiS_E11block_max_i], %r159;
	st.shared.u32 	[_ZZ15cal_first_phaseiiiiiPiS_S_S_S_S_xiS_E11block_max_j], %r159;
	ld.const.u32 	%r160, [panalty+4];
	st.shared.u32 	[_ZZ15cal_first_phaseiiiiiPiS_S_S_S_S_xiS_E14shared_panalty+4], %r160;
	st.shared.u32 	[_ZZ15cal_first_phaseiiiiiPiS_S_S_S_S_xiS_E15block_max_score+4], %r159;
	st.shared.u32 	[_ZZ15cal_first_phaseiiiiiPiS_S_S_S_S_xiS_E11block_max_i+4], %r159;
	st.shared.u32 	[_ZZ15cal_first_phaseiiiiiPiS_S_S_S_S_xiS_E11block_max_j+4], %r159;
	ld.const.u32 	%r161, [panalty+8];
	st.shared.u32 	[_ZZ15cal_first_phaseiiiiiPiS_S_S_S_S_xiS_E14shared_panalty+8], %r161;
	st.shared.u32 	[_ZZ15cal_first_phaseiiiiiPiS_S_S_S_S_xiS_E15block_max_score+8], %r159;
	st.shared.u32 	[_ZZ15cal_first_phaseiiiiiPiS_S_S_S_S_xiS_E11block_max_i+8], %r159;
	st.shared.u32 	[_ZZ15cal_first_phaseiiiiiPiS_S_S_S_S_xiS_E11block_max_j+8], %r159;
	ld.const.u32 	%r162, [panalty+12];
	st.shared.u32 	[_ZZ15cal_first_phaseiiiiiPiS_S_S_S_S_xiS_E14shared_panalty+12], %r162;
	st.shared.u32 	[_ZZ15cal_first_phaseiiiiiPiS_S_S_S_S_xiS_E15block_max_score+12], %r159;
	st.shared.u32 	[_ZZ15cal_first_phaseiiiiiPiS_S_S_S_S_xiS_E11block_max_i+12], %r159;
	st.shared.u32 	[_ZZ15cal_first_phaseiiiiiPiS_S_S_S_S_xiS_E11block_max_j+12], %r159;
$L__BB4_2:
	bar.sync 	0;
	mov.u32 	%r163, %ctaid.x;
	sub.s32 	%r164, %r152, %r163;
	mul.lo.s32 	%r2, %r164, %r153;
	mul.lo.s32 	%r165, %r154, %r163;
	sub.s32 	%r3, %r165, %r1;
	mov.u32 	%r166, %nctaid.x;
	mul.lo.s32 	%r4, %r153, %r166;
	setp.lt.s32 	%p2, %r153, 1;
	@%p2 bra 	$L__BB4_53;
	ld.param.u64 	%rd36, [_Z15cal_first_phaseiiiiiPiS_S_S_S_S_xiS__param_8];
	ld.param.u64 	%rd35, [_Z15cal_first_phaseiiiiiPiS_S_S_S_S_xiS__param_7];
	cvta.to.global.u64 	%rd1, %rd36;
	cvta.to.global.u64 	%rd2, %rd35;
	mov.u32 	%r5, %ntid.x;
	add.s32 	%r6, %r155, 1;
	cvt.u32.u64 	%r7, %rd16;
	and.b32  	%r8, %r153, 7;
	and.b32  	%r9, %r153, 3;
	and.b32  	%r10, %r153, 2147483640;
	and.b32  	%r11, %r153, 1;
	neg.s32 	%r12, %r10;
	cvta.to.global.u64 	%rd3, %rd10;
	cvta.to.global.u64 	%rd4, %rd11;
	cvta.to.global.u64 	%rd5, %rd17;
	cvta.to.global.u64 	%rd6, %rd14;
	cvta.to.global.u64 	%rd7, %rd15;
	shr.s32 	%r168, %r3, 31;
	and.b32  	%r169, %r168, %r157;
	add.s32 	%r170, %r3, %r169;
	add.s32 	%r243, %r170, 1;
	add.s32 	%r171, %r1, %r2;
	and.b32  	%r172, %r168, %r4;
	sub.s32 	%r173, %r171, %r172;
	add.s32 	%r244, %r173, 1;
	mov.b32 	%r242, 0;
	rem.u32 	%r174, %r156, %r5;
	sub.s32 	%r175, %r156, %r174;
$L__BB4_4:
	setp.lt.s32 	%p3, %r244, 1;
	@%p3 bra 	$L__BB4_9;
	setp.gt.u32 	%p4, %r244, %r175;
	setp.gt.s32 	%p5, %r243, %r157;
	or.pred  	%p6, %p4, %p5;
	@%p6 bra 	$L__BB4_9;
	cvt.s64.s32 	%rd18, %r243;
	mul.wide.s32 	%rd19, %r243, 4;
	add.s64 	%rd20, %rd3, %rd19;
	ld.global.u32 	%r176, [%rd20+-4];
	ld.shared.u32 	%r177, [_ZZ15cal_first_phaseiiiiiPiS_S_S_S_S_xiS_E14shared_panalty+8];
	add.s32 	%r178, %r177, %r176;
	add.s32 	%r179, %r244, -1;
	mad.lo.s32 	%r180, %r179, %r6, %r243;
	mul.wide.s32 	%rd21, %r180, 4;
	add.s64 	%rd8, %rd2, %rd21;
	ld.global.u32 	%r181, [%rd8];
	ld.shared.u32 	%r182, [_ZZ15cal_first_phaseiiiiiPiS_S_S_S_S_xiS_E14shared_panalty+12];
	add.s32 	%r183, %r182, %r181;
	max.s32 	%r184, %r178, %r183;
	st.global.u32 	[%rd20+-4], %r184;
	cvt.u64.u32 	%rd22, %r179;
	mul.wide.u32 	%rd23, %r179, 4;
	add.s64 	%rd24, %rd4, %rd23;
	ld.global.u32 	%r185, [%rd24];
	add.s32 	%r186, %r177, %r185;
	mul.lo.s32 	%r187, %r244, %r6;
	cvt.s64.s32 	%rd25, %r187;
	add.s64 	%rd26, %rd18, %rd25;
	shl.b64 	%rd27, %rd26, 2;
	add.s64 	%rd28, %rd2, %rd27;
	ld.global.u32 	%r188, [%rd28+-4];
	add.s32 	%r189, %r182, %r188;
	max.s32 	%r190, %r186, %r189;
	st.global.u32 	[%rd24], %r190;
	mov.u64 	%rd29, device_mtDNA;
	add.s64 	%rd30, %rd29, %rd22;
	ld.const.u8 	%rs1, [%rd30];
	mov.u64 	%rd31, device_nDNA;
	add.s64 	%rd32, %rd31, %rd18;
	ld.const.u8 	%rs2, [%rd32+-1];
	setp.eq.s16 	%p7, %rs1, %rs2;
	ld.shared.u32 	%r191, [_ZZ15cal_first_phaseiiiiiPiS_S_S_S_S_xiS_E14shared_panalty];
	ld.shared.u32 	%r192, [_ZZ15cal_first_phaseiiiiiPiS_S_S_S_S_xiS_E14shared_panalty+4];
	selp.b32 	%r193, %r191, %r192, %p7;
	ld.global.u32 	%r194, [%rd20+-4];
	ld.global.u32 	%r195, [%rd8+-4];
	add.s32 	%r196, %r195, %r193;
	max.s32 	%r197, %r194, %r190;
	max.s32 	%r198, %r196, %r197;
	max.s32 	%r18, %r198, 0;
	add.s64 	%rd9, %rd5, %rd19;
	ld.global.u32 	%r199, [%rd9+-4];
	setp.le.s32 	%p8, %r18, %r199;
	@%p8 bra 	$L__BB4_8;
	st.global.u32 	[%rd9+-4], %r18;
$L__BB4_8:
	mul.wide.s32 	%rd33, %r6, 4;
	add.s64 	%rd34, %rd8, %rd33;
	st.global.u32 	[%rd34], %r18;
	shl.b32 	%r200, %r1, 2;
	mov.u32 	%r201, _ZZ15cal_first_phaseiiiiiPiS_S_S_S_S_xiS_E15block_max_score;
	add.s32 	%r202, %r201, %r200;
	st.shared.u32 	[%r202], %r18;
	mov.u32 	%r203, _ZZ15cal_first_phaseiiiiiPiS_S_S_S_S_xiS_E11block_max_i;
	add.s32 	%r204, %r203, %r200;
	st.shared.u32 	[%r204], %r244;
	mov.u32 	%r205, _ZZ15cal_first_phaseiiiiiPiS_S_S_S_S_xiS_E11block_max_j;
	add.s32 	%r206, %r205, %r200;
	st.shared.u32 	[%r206], %r243;
$L__BB4_9:
	setp.ne.s32 	%p9, %r1, 0;
	bar.sync 	0;
	@%p9 bra 	$L__BB4_52;
	setp.lt.u32 	%p10, %r153, 8;
	mov.b32 	%r254, -1;
	mov.b32 	%r298, 0;
	mov.u32 	%r253, %r254;
	mov.u32 	%r252, %r298;
	@%p10 bra 	$L__BB4_29;
	mov.u32 	%r215, _ZZ15cal_first_phaseiiiiiPiS_S_S_S_S_xiS_E15block_max_score;
	add.s32 	%r247, %r215, 16;
	mov.u32 	%r216, _ZZ15cal_first_phaseiiiiiPiS_S_S_S_S_xiS_E11block_max_i;
	add.s32 	%r246, %r216, 16;
	mov.u32 	%r217, _ZZ15cal_first_phaseiiiiiPiS_S_S_S_S_xiS_E11block_max_j;
	add.s32 	%r245, %r217, 16;
	mov.b32 	%r252, 0;
	mov.b32 	%r254, -1;
	mov.u32 	%r248, %r12;
$L__BB4_12:
	.pragma "nounroll";
	ld.shared.u32 	%r26, [%r247+-16];
	setp.le.s32 	%p11, %r26, %r252;
	@%p11 bra 	$L__BB4_14;
	ld.shared.u32 	%r253, [%r246+-16];
	ld.shared.u32 	%r254, [%r245+-16];
	mov.u32 	%r252, %r26;
$L__BB4_14:
	ld.shared.u32 	%r32, [%r247+-12];
	setp.le.s32 	%p12, %r32, %r252;
	@%p12 bra 	$L__BB4_16;
	ld.shared.u32 	%r253, [%r246+-12];
	ld.shared.u32 	%r254, [%r245+-12];
	mov.u32 	%r252, %r32;
$L__BB4_16:
	ld.shared.u32 	%r38, [%r247+-8];
	setp.le.s32 	%p13, %r38, %r252;
	@%p13 bra 	$L__BB4_18;
	ld.shared.u32 	%r253, [%r246+-8];
	ld.shared.u32 	%r254, [%r245+-8];
	mov.u32 	%r252, %r38;
$L__BB4_18:
	ld.shared.u32 	%r44, [%r247+-4];
	setp.le.s32 	%p14, %r44, %r252;
	@%p14 bra 	$L__BB4_20;
	ld.shared.u32 	%r253, [%r246+-4];
	ld.shared.u32 	%r254, [%r245+-4];
	mov.u32 	%r252, %r44;
$L__BB4_20:
	ld.shared.u32 	%r50, [%r247];
	setp.le.s32 	%p15, %r50, %r252;
	@%p15 bra 	$L__BB4_22;
	ld.shared.u32 	%r253, [%r246];
	ld.shared.u32 	%r254, [%r245];
	mov.u32 	%r252, %r50;
$L__BB4_22:
	ld.shared.u32 	%r56, [%r247+4];
	setp.le.s32 	%p16, %r56, %r252;
	@%p16 bra 	$L__BB4_24;
	ld.shared.u32 	%r253, [%r246+4];
	ld.shared.u32 	%r254, [%r245+4];
	mov.u32 	%r252, %r56;
$L__BB4_24:
	ld.shared.u32 	%r62, [%r247+8];
	setp.le.s32 	%p17, %r62, %r252;
	@%p17 bra 	$L__BB4_26;
	ld.shared.u32 	%r253, [%r246+8];
	ld.shared.u32 	%r254, [%r245+8];
	mov.u32 	%r252, %r62;
$L__BB4_26:
	ld.shared.u32 	%r68, [%r247+12];
	setp.le.s32 	%p18, %r68, %r252;
	@%p18 bra 	$L__BB4_28;
	ld.shared.u32 	%r253, [%r246+12];
	ld.shared.u32 	%r254, [%r245+12];
	mov.u32 	%r252, %r68;
$L__BB4_28:
	add.s32 	%r248, %r248, 8;
	add.s32 	%r247, %r247, 32;
	add.s32 	%r246, %r246, 32;
	add.s32 	%r245, %r245, 32;
	setp.ne.s32 	%p19, %r248, 0;
	mov.u32 	%r298, %r10;
	@%p19 bra 	$L__BB4_12;
$L__BB4_29:
	setp.eq.s32 	%p20, %r8, 0;
	@%p20 bra 	$L__BB4_50;
	add.s32 	%r219, %r8, -1;
	setp.lt.u32 	%p21, %r219, 3;
	@%p21 bra 	$L__BB4_40;
	shl.b32 	%r220, %r298, 2;
	mov.u32 	%r221, _ZZ15cal_first_phaseiiiiiPiS_S_S_S_S_xiS_E15block_max_score;
	add.s32 	%r85, %r221, %r220;
	ld.shared.u32 	%r86, [%r85];
	setp.le.s32 	%p22, %r86, %r252;
	mov.u32 	%r222, _ZZ15cal_first_phaseiiiiiPiS_S_S_S_S_xiS_E11block_max_i;
	add.s32 	%r87, %r222, %r220;
	mov.u32 	%r223, _ZZ15cal_first_phaseiiiiiPiS_S_S_S_S_xiS_E11block_max_j;
	add.s32 	%r88, %r223, %r220;
	@%p22 bra 	$L__BB4_33;
	ld.shared.u32 	%r253, [%r87];
	ld.shared.u32 	%r254, [%r88];
	mov.u32 	%r252, %r86;
$L__BB4_33:
	ld.shared.u32 	%r94, [%r85+4];
	setp.le.s32 	%p23, %r94, %r252;
	@%p23 bra 	$L__BB4_35;
	ld.shared.u32 	%r253, [%r87+4];
	ld.shared.u32 	%r254, [%r88+4];
	mov.u32 	%r252, %r94;
$L__BB4_35:
	ld.shared.u32 	%r100, [%r85+8];
	setp.le.s32 	%p24, %r100, %r252;
	@%p24 bra 	$L__BB4_37;
	ld.shared.u32 	%r253, [%r87+8];
	ld.shared.u32 	%r254, [%r88+8];
	mov.u32 	%r252, %r100;
$L__BB4_37:
	ld.shared.u32 	%r106, [%r85+12];
	setp.le.s32 	%p25, %r106, %r252;
	@%p25 bra 	$L__BB4_39;
	ld.shared.u32 	%r253, [%r87+12];
	ld.shared.u32 	%r254, [%r88+12];
	mov.u32 	%r252, %r106;
$L__BB4_39:
	add.s32 	%r298, %r298, 4;
$L__BB4_40:
	setp.eq.s32 	%p26, %r9, 0;
	@%p26 bra 	$L__BB4_50;
	setp.eq.s32 	%p27, %r9, 1;
	@%p27 bra 	$L__BB4_47;
	shl.b32 	%r225, %r298, 2;
	mov.u32 	%r226, _ZZ15cal_first_phaseiiiiiPiS_S_S_S_S_xiS_E15block_max_score;
	add.s32 	%r120, %r226, %r225;
	ld.shared.u32 	%r121, [%r120];
	setp.le.s32 	%p28, %r121, %r252;
	mov.u32 	%r227, _ZZ15cal_first_phaseiiiiiPiS_S_S_S_S_xiS_E11block_max_i;
	add.s32 	%r122, %r227, %r225;
	mov.u32 	%r228, _ZZ15cal_first_phaseiiiiiPiS_S_S_S_S_xiS_E11block_max_j;
	add.s32 	%r123, %r228, %r225;
	@%p28 bra 	$L__BB4_44;
	ld.shared.u32 	%r253, [%r122];
	ld.shared.u32 	%r254, [%r123];
	mov.u32 	%r252, %r121;
$L__BB4_44:
	ld.shared.u32 	%r129, [%r120+4];
	setp.le.s32 	%p29, %r129, %r252;
	@%p29 bra 	$L__BB4_46;
	ld.shared.u32 	%r253, [%r122+4];
	ld.shared.u32 	%r254, [%r123+4];
	mov.u32 	%r252, %r129;
$L__BB4_46:
	add.s32 	%r298, %r298, 2;
$L__BB4_47:
	setp.eq.s32 	%p30, %r11, 0;
	@%p30 bra 	$L__BB4_50;
	shl.b32 	%r229, %r298, 2;
	mov.u32 	%r230, _ZZ15cal_first_phaseiiiiiPiS_S_S_S_S_xiS_E15block_max_score;
	add.s32 	%r231, %r230, %r229;
	ld.shared.u32 	%r143, [%r231];
	setp.le.s32 	%p31, %r143, %r252;
	@%p31 bra 	$L__BB4_50;
	mov.u32 	%r233, _ZZ15cal_first_phaseiiiiiPiS_S_S_S_S_xiS_E11block_max_i;
	add.s32 	%r234, %r233, %r229;
	ld.shared.u32 	%r253, [%r234];
	mov.u32 	%r235, _ZZ15cal_first_phaseiiiiiPiS_S_S_S_S_xiS_E11block_max_j;
	add.s32 	%r236, %r235, %r229;
	ld.shared.u32 	%r254, [%r236];
	mov.u32 	%r252, %r143;
$L__BB4_50:
	atom.global.max.s32 	%r237, [%rd1], %r252;
	ld.global.u32 	%r238, [%rd1];
	setp.ne.s32 	%p32, %r238, %r252;
	@%p32 bra 	$L__BB4_52;
	st.global.u32 	[%rd6], %r253;
	add.s32 	%r239, %r254, %r7;
	st.global.u32 	[%rd7], %r239;
$L__BB4_52:
	setp.eq.s32 	%p33, %r243, %r155;
	bar.sync 	0;
	add.s32 	%r242, %r242, 1;
	setp.ne.s32 	%p34, %r242, %r153;
	add.s32 	%r240, %r243, 1;
	selp.b32 	%r243, 1, %r240, %p33;
	selp.b32 	%r241, %r4, 0, %p33;
	add.s32 	%r244, %r241, %r244;
	@%p34 bra 	$L__BB4_4;
$L__BB4_53:
	ret;

}
	// .globl	_Z16cal_second_phaseiiiiiPiS_S_S_S_S_xiS_
.visible .entry _Z16cal_second_phaseiiiiiPiS_S_S_S_S_xiS_(
	.param .u32 _Z16cal_second_phaseiiiiiPiS_S_S_S_S_xiS__param_0,
	.param .u32 _Z16cal_second_phaseiiiiiPiS_S_S_S_S_xiS__param_1,
	.param .u32 _Z16cal_second_phaseiiiiiPiS_S_S_S_S_xiS__param_2,
	.param .u32 _Z16cal_second_phaseiiiiiPiS_S_S_S_S_xiS__param_3,
	.param .u32 _Z16cal_second_phaseiiiiiPiS_S_S_S_S_xiS__param_4,
	.param .u64 .ptr .align 1 _Z16cal_second_phaseiiiiiPiS_S_S_S_S_xiS__param_5,
	.param .u64 .ptr .align 1 _Z16cal_second_phaseiiiiiPiS_S_S_S_S_xiS__param_6,
	.param .u64 .ptr .align 1 _Z16cal_second_phaseiiiiiPiS_S_S_S_S_xiS__param_7,
	.param .u64 .ptr .align 1 _Z16cal_second_phaseiiiiiPiS_S_S_S_S_xiS__param_8,
	.param .u64 .ptr .align 1 _Z16cal_second_phaseiiiiiPiS_S_S_S_S_xiS__param_9,
	.param .u64 .ptr .align 1 _Z16cal_second_phaseiiiiiPiS_S_S_S_S_xiS__param_10,
	.param .u64 _Z16cal_second_phaseiiiiiPiS_S_S_S_S_xiS__param_11,
	.param .u32 _Z16cal_second_phaseiiiiiPiS_S_S_S_S_xiS__param_12,
	.param .u64 .ptr .align 1 _Z16cal_second_phaseiiiiiPiS_S_S_S_S_xiS__param_13
)
{
	.reg .pred 	%p<35>;
	.reg .b16 	%rs<3>;
	.reg .b32 	%r<310>;
	.reg .b64 	%rd<39>;
	// demoted variable
	.shared .align 4 .b8 _ZZ16cal_second_phaseiiiiiPiS_S_S_S_S_xiS_E14shared_panalty[16];
	// demoted variable
	.shared .align 4 .b8 _ZZ16cal_second_phaseiiiiiPiS_S_S_S_S_xiS_E15block_max_score[16];
	// demoted variable
	.shared .align 4 .b8 _ZZ16cal_second_phaseiiiiiPiS_S_S_S_S_xiS_E11block_max_i[16];
	// demoted variable
	.shared .align 4 .b8 _ZZ16cal_second_phaseiiiiiPiS_S_S_S_S_xiS_E11block_max_j[16];
	ld.param.u32 	%r150, [_Z16cal_second_phaseiiiiiPiS_S_S_S_S_xiS__param_0];
	ld.param.u32 	%r151, [_Z16cal_second_phaseiiiiiPiS_S_S_S_S_xiS__param_1];
	ld.param.u32 	%r152, [_Z16cal_second_phaseiiiiiPiS_S_S_S_S_xiS__param_2];
	ld.param.u32 	%r153, [_Z16cal_second_phaseiiiiiPiS_S_S_S_S_xiS__param_3];
	ld.param.u32 	%r154, [_Z16cal_second_phaseiiiiiPiS_S_S_S_S_xiS__param_4];
	ld.param.u64 	%rd11, [_Z16cal_second_phaseiiiiiPiS_S_S_S_S_xiS__param_6];
	ld.param.u64 	%rd14, [_Z16cal_second_phaseiiiiiPiS_S_S_S_S_xiS__param_9];
	ld.param.u64 	%rd15, [_Z16cal_second_phaseiiiiiPiS_S_S_S_S_xiS__param_10];
	ld.param.u64 	%rd16, [_Z16cal_second_phaseiiiiiPiS_S_S_S_S_xiS__param_11];
	ld.param.u32 	%r155, [_Z16cal_second_phaseiiiiiPiS_S_S_S_S_xiS__param_12];
	mov.u32 	%r1, %tid.x;
	setp.ne.s32 	%p1, %r1, 0;
	@%p1 bra 	$L__BB5_2;
	ld.const.u32 	%r156, [panalty];
	st.shared.u32 	[_ZZ16cal_second_phaseiiiiiPiS_S_S_S_S_xiS_E14shared_panalty], %r156;
	mov.b32 	%r157, 0;
	st.shared.u32 	[_ZZ16cal_second_phaseiiiiiPiS_S_S_S_S_xiS_E15block_max_score], %r157;
	st.shared.u32 	[_ZZ16cal_second_phaseiiiiiPiS_S_S_S_S_xiS_E11block_max_i], %r157;
	st.shared.u32 	[_ZZ16cal_second_phaseiiiiiPiS_S_S_S_S_xiS_E11block_max_j], %r157;
	ld.const.u32 	%r158, [panalty+4];
	st.shared.u32 	[_ZZ16cal_second_phaseiiiiiPiS_S_S_S_S_xiS_E14shared_panalty+4], %r158;
	st.shared.u32 	[_ZZ16cal_second_phaseiiiiiPiS_S_S_S_S_xiS_E15block_max_score+4], %r157;
	st.shared.u32 	[_ZZ16cal_second_phaseiiiiiPiS_S_S_S_S_xiS_E11block_max_i+4], %r157;
	st.shared.u32 	[_ZZ16cal_second_phaseiiiiiPiS_S_S_S_S_xiS_E11block_max_j+4], %r157;
	ld.const.u32 	%r159, [panalty+8];
	st.shared.u32 	[_ZZ16cal_second_phaseiiiiiPiS_S_S_S_S_xiS_E14shared_panalty+8], %r159;
	st.shared.u32 	[_ZZ16cal_second_phaseiiiiiPiS_S_S_S_S_xiS_E15block_max_score+8], %r157;
	st.shared.u32 	[_ZZ16cal_second_phaseiiiiiPiS_S_S_S_S_xiS_E11block_max_i+8], %r157;
	st.shared.u32 	[_ZZ16cal_second_phaseiiiiiPiS_S_S_S_S_xiS_E11block_max_j+8], %r157;
	ld.const.u32 	%r160, [panalty+12];
	st.shared.u32 	[_ZZ16cal_second_phaseiiiiiPiS_S_S_S_S_xiS_E14shared_panalty+12], %r160;
	st.shared.u32 	[_ZZ16cal_second_phaseiiiiiPiS_S_S_S_S_xiS_E15block_max_score+12], %r157;
	st.shared.u32 	[_ZZ16cal_second_phaseiiiiiPiS_S_S_S_S_xiS_E11block_max_i+12], %r157;
	st.shared.u32 	[_ZZ16cal_second_phaseiiiiiPiS_S_S_S_S_xiS_E11block_max_j+12], %r157;
$L__BB5_2:
	bar.sync 	0;
	mov.u32 	%r161, %ctaid.x;
	sub.s32 	%r162, %r150, %r161;
	mad.lo.s32 	%r2, %r162, %r151, %r1;
	mul.lo.s32 	%r3, %r152, %r161;
	sub.s32 	%r4, %r152, %r151;
	setp.lt.s32 	%p2, %r4, 1;
	@%p2 bra 	$L__BB5_54;
	ld.param.u64 	%rd38, [_Z16cal_second_phaseiiiiiPiS_S_S_S_S_xiS__param_13];
	ld.param.u64 	%rd37, [_Z16cal_second_phaseiiiiiPiS_S_S_S_S_xiS__param_8];
	ld.param.u64 	%rd36, [_Z16cal_second_phaseiiiiiPiS_S_S_S_S_xiS__param_7];
	ld.param.u64 	%rd35, [_Z16cal_second_phaseiiiiiPiS_S_S_S_S_xiS__param_5];
	cvta.to.global.u64 	%rd1, %rd37;
	cvta.to.global.u64 	%rd2, %rd36;
	mov.u32 	%r5, %ntid.x;
	add.s32 	%r6, %r153, 1;
	mad.lo.s32 	%r7, %r2, %r153, %r2;
	cvta.to.global.u64 	%rd18, %rd11;
	mul.wide.u32 	%rd19, %r2, 4;
	add.s64 	%rd3, %rd18, %rd19;
	cvt.u32.u64 	%r8, %rd16;
	and.b32  	%r9, %r151, 7;
	and.b32  	%r10, %r151, 3;
	and.b32  	%r11, %r151, 2147483640;
	and.b32  	%r12, %r151, 1;
	neg.s32 	%r13, %r11;
	cvta.to.global.u64 	%rd4, %rd35;
	cvta.to.global.u64 	%rd5, %rd38;
	cvta.to.global.u64 	%rd6, %rd14;
	cvta.to.global.u64 	%rd7, %rd15;
	sub.s32 	%r164, %r151, %r1;
	add.s32 	%r165, %r164, %r3;
	add.s32 	%r236, %r165, 1;
	mov.b32 	%r235, 0;
	rem.u32 	%r166, %r154, %r5;
	sub.s32 	%r167, %r154, %r166;
$L__BB5_4:
	setp.lt.s32 	%p3, %r2, 0;
	@%p3 bra 	$L__BB5_9;
	add.s32 	%r168, %r2, 1;
	setp.gt.u32 	%p4, %r168, %r167;
	setp.gt.s32 	%p5, %r236, %r155;
	or.pred  	%p6, %p4, %p5;
	@%p6 bra 	$L__BB5_9;
	cvt.s64.s32 	%rd20, %r236;
	mul.wide.s32 	%rd21, %r236, 4;
	add.s64 	%rd22, %rd4, %rd21;
	ld.global.u32 	%r169, [%rd22+-4];
	ld.shared.u32 	%r170, [_ZZ16cal_second_phaseiiiiiPiS_S_S_S_S_xiS_E14shared_panalty+8];
	add.s32 	%r171, %r170, %r169;
	add.s32 	%r172, %r236, %r7;
	mul.wide.s32 	%rd23, %r172, 4;
	add.s64 	%rd8, %rd2, %rd23;
	ld.global.u32 	%r173, [%rd8];
	ld.shared.u32 	%r174, [_ZZ16cal_second_phaseiiiiiPiS_S_S_S_S_xiS_E14shared_panalty+12];
	add.s32 	%r175, %r174, %r173;
	max.s32 	%r176, %r171, %r175;
	st.global.u32 	[%rd22+-4], %r176;
	ld.global.u32 	%r177, [%rd3];
	add.s32 	%r178, %r170, %r177;
	add.s32 	%r179, %r7, %r6;
	cvt.s64.s32 	%rd24, %r179;
	add.s64 	%rd25, %rd20, %rd24;
	shl.b64 	%rd26, %rd25, 2;
	add.s64 	%rd27, %rd2, %rd26;
	ld.global.u32 	%r180, [%rd27+-4];
	add.s32 	%r181, %r174, %r180;
	max.s32 	%r182, %r178, %r181;
	st.global.u32 	[%rd3], %r182;
	cvt.u64.u32 	%rd28, %r2;
	mov.u64 	%rd29, device_mtDNA;
	add.s64 	%rd30, %rd29, %rd28;
	ld.const.u8 	%rs1, [%rd30];
	mov.u64 	%rd31, device_nDNA;
	add.s64 	%rd32, %rd31, %rd20;
	ld.const.u8 	%rs2, [%rd32+-1];
	setp.eq.s16 	%p7, %rs1, %rs2;
	ld.shared.u32 	%r183, [_ZZ16cal_second_phaseiiiiiPiS_S_S_S_S_xiS_E14shared_panalty];
	ld.shared.u32 	%r184, [_ZZ16cal_second_phaseiiiiiPiS_S_S_S_S_xiS_E14shared_panalty+4];
	selp.b32 	%r185, %r183, %r184, %p7;
	ld.global.u32 	%r186, [%rd22+-4];
	ld.global.u32 	%r187, [%rd8+-4];
	add.s32 	%r188, %r187, %r185;
	max.s32 	%r189, %r186, %r182;
	max.s32 	%r190, %r188, %r189;
	max.s32 	%r17, %r190, 0;
	add.s64 	%rd9, %rd5, %rd21;
	ld.global.u32 	%r191, [%rd9+-4];
	setp.le.s32 	%p8, %r17, %r191;
	@%p8 bra 	$L__BB5_8;
	st.global.u32 	[%rd9+-4], %r17;
$L__BB5_8:
	mul.wide.s32 	%rd33, %r6, 4;
	add.s64 	%rd34, %rd8, %rd33;
	st.global.u32 	[%rd34], %r17;
	shl.b32 	%r192, %r1, 2;
	mov.u32 	%r193, _ZZ16cal_second_phaseiiiiiPiS_S_S_S_S_xiS_E15block_max_score;
	add.s32 	%r194, %r193, %r192;
	st.shared.u32 	[%r194], %r17;
	mov.u32 	%r195, _ZZ16cal_second_phaseiiiiiPiS_S_S_S_S_xiS_E11block_max_i;
	add.s32 	%r196, %r195, %r192;
	add.s32 	%r197, %r2, 1;
	st.shared.u32 	[%r196], %r197;
	mov.u32 	%r198, _ZZ16cal_second_phaseiiiiiPiS_S_S_S_S_xiS_E11block_max_j;
	add.s32 	%r199, %r198, %r192;
	st.shared.u32 	[%r199], %r236;
$L__BB5_9:
	setp.ne.s32 	%p9, %r1, 0;
	bar.sync 	0;
	@%p9 bra 	$L__BB5_53;
	setp.lt.s32 	%p10, %r151, 1;
	mov.b32 	%r245, -1;
	mov.b32 	%r244, 0;
	mov.u32 	%r246, %r245;
	@%p10 bra 	$L__BB5_51;
	setp.lt.u32 	%p11, %r151, 8;
	mov.b32 	%r246, -1;
	mov.b32 	%r290, 0;
	mov.u32 	%r245, %r246;
	mov.u32 	%r244, %r290;
	@%p11 bra 	$L__BB5_30;
	mov.u32 	%r210, _ZZ16cal_second_phaseiiiiiPiS_S_S_S_S_xiS_E15block_max_score;
	add.s32 	%r239, %r210, 16;
	mov.u32 	%r211, _ZZ16cal_second_phaseiiiiiPiS_S_S_S_S_xiS_E11block_max_i;
	add.s32 	%r238, %r211, 16;
	mov.u32 	%r212, _ZZ16cal_second_phaseiiiiiPiS_S_S_S_S_xiS_E11block_max_j;
	add.s32 	%r237, %r212, 16;
	mov.b32 	%r244, 0;
	mov.b32 	%r246, -1;
	mov.u32 	%r240, %r13;
$L__BB5_13:
	.pragma "nounroll";
	ld.shared.u32 	%r25, [%r239+-16];
	setp.le.s32 	%p12, %r25, %r244;
	@%p12 bra 	$L__BB5_15;
	ld.shared.u32 	%r245, [%r238+-16];
	ld.shared.u32 	%r246, [%r237+-16];
	mov.u32 	%r244, %r25;
$L__BB5_15:
	ld.shared.u32 	%r31, [%r239+-12];
	setp.le.s32 	%p13, %r31, %r244;
	@%p13 bra 	$L__BB5_17;
	ld.shared.u32 	%r245, [%r238+-12];
	ld.shared.u32 	%r246, [%r237+-12];
	mov.u32 	%r244, %r31;
$L__BB5_17:
	ld.shared.u32 	%r37, [%r239+-8];
	setp.le.s32 	%p14, %r37, %r244;
	@%p14 bra 	$L__BB5_19;
	ld.shared.u32 	%r245, [%r238+-8];
	ld.shared.u32 	%r246, [%r237+-8];
	mov.u32 	%r244, %r37;
$L__BB5_19:
	ld.shared.u32 	%r43, [%r239+-4];
	setp.le.s32 	%p15, %r43, %r244;
	@%p15 bra 	$L__BB5_21;
	ld.shared.u32 	%r245, [%r238+-4];
	ld.shared.u32 	%r246, [%r237+-4];
	mov.u32 	%r244, %r43;
$L__BB5_21:
	ld.shared.u32 	%r49, [%r239];
	setp.le.s32 	%p16, %r49, %r244;
	@%p16 bra 	$L__BB5_23;
	ld.shared.u32 	%r245, [%r238];
	ld.shared.u32 	%r246, [%r237];
	mov.u32 	%r244, %r49;
$L__BB5_23:
	ld.shared.u32 	%r55, [%r239+4];
	setp.le.s32 	%p17, %r55, %r244;
	@%p17 bra 	$L__BB5_25;
	ld.shared.u32 	%r245, [%r238+4];
	ld.shared.u32 	%r246, [%r237+4];
	mov.u32 	%r244, %r55;
$L__BB5_25:
	ld.shared.u32 	%r61, [%r239+8];
	setp.le.s32 	%p18, %r61, %r244;
	@%p18 bra 	$L__BB5_27;
	ld.shared.u32 	%r245, [%r238+8];
	ld.shared.u32 	%r246, [%r237+8];
	mov.u32 	%r244, %r61;
$L__BB5_27:
	ld.shared.u32 	%r67, [%r239+12];
	setp.le.s32 	%p19, %r67, %r244;
	@%p19 bra 	$L__BB5_29;
	ld.shared.u32 	%r245, [%r238+12];
	ld.shared.u32 	%r246, [%r237+12];
	mov.u32 	%r244, %r67;
$L__BB5_29:
	add.s32 	%r240, %r240, 8;
	add.s32 	%r239, %r239, 32;
	add.s32 	%r238, %r238, 32;
	add.s32 	%r237, %r237, 32;
	setp.ne.s32 	%p20, %r240, 0;
	mov.u32 	%r290, %r11;
	@%p20 bra 	$L__BB5_13;
$L__BB5_30:
	setp.eq.s32 	%p21, %r9, 0;
	@%p21 bra 	$L__BB5_51;
	add.s32 	%r214, %r9, -1;
	setp.lt.u32 	%p22, %r214, 3;
	@%p22 bra 	$L__BB5_41;
	shl.b32 	%r215, %r290, 2;
	mov.u32 	%r216, _ZZ16cal_second_phaseiiiiiPiS_S_S_S_S_xiS_E15block_max_score;
	add.s32 	%r84, %r216, %r215;
	ld.shared.u32 	%r85, [%r84];
	setp.le.s32 	%p23, %r85, %r244;
	mov.u32 	%r217, _ZZ16cal_second_phaseiiiiiPiS_S_S_S_S_xiS_E11block_max_i;
	add.s32 	%r86, %r217, %r215;
	mov.u32 	%r218, _ZZ16cal_second_phaseiiiiiPiS_S_S_S_S_xiS_E11block_max_j;
	add.s32 	%r87, %r218, %r215;
	@%p23 bra 	$L__BB5_34;
	ld.shared.u32 	%r245, [%r86];
	ld.shared.u32 	%r246, [%r87];
	mov.u32 	%r244, %r85;
$L__BB5_34:
	ld.shared.u32 	%r93, [%r84+4];
	setp.le.s32 	%p24, %r93, %r244;
	@%p24 bra 	$L__BB5_36;
	ld.shared.u32 	%r245, [%r86+4];
	ld.shared.u32 	%r246, [%r87+4];
	mov.u32 	%r244, %r93;
$L__BB5_36:
	ld.shared.u32 	%r99, [%r84+8];
	setp.le.s32 	%p25, %r99, %r244;
	@%p25 bra 	$L__BB5_38;
	ld.shared.u32 	%r245, [%r86+8];
	ld.shared.u32 	%r246, [%r87+8];
	mov.u32 	%r244, %r99;
$L__BB5_38:
	ld.shared.u32 	%r105, [%r84+12];
	setp.le.s32 	%p26, %r105, %r244;
	@%p26 bra 	$L__BB5_40;
	ld.shared.u32 	%r245, [%r86+12];
	ld.shared.u32 	%r246, [%r87+12];
	mov.u32 	%r244, %r105;
$L__BB5_40:
	add.s32 	%r290, %r290, 4;
$L__BB5_41:
	setp.eq.s32 	%p27, %r10, 0;
	@%p27 bra 	$L__BB5_51;
	setp.eq.s32 	%p28, %r10, 1;
	@%p28 bra 	$L__BB5_48;
	shl.b32 	%r220, %r290, 2;
	mov.u32 	%r221, _ZZ16cal_second_phaseiiiiiPiS_S_S_S_S_xiS_E15block_max_score;
	add.s32 	%r119, %r221, %r220;
	ld.shared.u32 	%r120, [%r119];
	setp.le.s32 	%p29, %r120, %r244;
	mov.u32 	%r222, _ZZ16cal_second_phaseiiiiiPiS_S_S_S_S_xiS_E11block_max_i;
	add.s32 	%r121, %r222, %r220;
	mov.u32 	%r223, _ZZ16cal_second_phaseiiiiiPiS_S_S_S_S_xiS_E11block_max_j;
	add.s32 	%r122, %r223, %r220;
	@%p29 bra 	$L__BB5_45;
	ld.shared.u32 	%r245, [%r121];
	ld.shared.u32 	%r246, [%r122];
	mov.u32 	%r244, %r120;
$L__BB5_45:
	ld.shared.u32 	%r128, [%r119+4];
	setp.le.s32 	%p30, %r128, %r244;
	@%p30 bra 	$L__BB5_47;
	ld.shared.u32 	%r245, [%r121+4];
	ld.shared.u32 	%r246, [%r122+4];
	mov.u32 	%r244, %r128;
$L__BB5_47:
	add.s32 	%r290, %r290, 2;
$L__BB5_48:
	setp.eq.s32 	%p31, %r12, 0;
	@%p31 bra 	$L__BB5_51;
	shl.b32 	%r224, %r290, 2;
	mov.u32 	%r225, _ZZ16cal_second_phaseiiiiiPiS_S_S_S_S_xiS_E15block_max_score;
	add.s32 	%r226, %r225, %r224;
	ld.shared.u32 	%r142, [%r226];
	setp.le.s32 	%p32, %r142, %r244;
	@%p32 bra 	$L__BB5_51;
	mov.u32 	%r228, _ZZ16cal_second_phaseiiiiiPiS_S_S_S_S_xiS_E11block_max_i;
	add.s32 	%r229, %r228, %r224;
	ld.shared.u32 	%r245, [%r229];
	mov.u32 	%r230, _ZZ16cal_second_phaseiiiiiPiS_S_S_S_S_xiS_E11block_max_j;
	add.s32 	%r231, %r230, %r224;
	ld.shared.u32 	%r246, [%r231];
	mov.u32 	%r244, %r142;
$L__BB5_51:
	atom.global.max.s32 	%r232, [%rd1], %r244;
	ld.global.u32 	%r233, [%rd1];
	setp.ne.s32 	%p33, %r233, %r244;
	@%p33 bra 	$L__BB5_53;
	st.global.u32 	[%rd6], %r245;
	add.s32 	%r234, %r246, %r8;
	st.global.u32 	[%rd7], %r234;
$L__BB5_53:
	bar.sync 	0;
	add.s32 	%r235, %r235, 1;
	setp.ne.s32 	%p34, %r235, %r4;
	add.s32 	%r236, %r236, 1;
	@%p34 bra 	$L__BB5_4;
$L__BB5_54:
	ret;

}
	// .globl	_Z11do_rest_rowiiiiiiPiS_S_S_S_S_xiS_
.visible .entry _Z11do_rest_rowiiiiiiPiS_S_S_S_S_xiS_(
	.param .u32 _Z11do_rest_rowiiiiiiPiS_S_S_S_S_xiS__param_0,
	.param .u32 _Z11do_rest_rowiiiiiiPiS_S_S_S_S_xiS__param_1,
	.param .u32 _Z11do_rest_rowiiiiiiPiS_S_S_S_S_xiS__param_2,
	.param .u32 _Z11do_rest_rowiiiiiiPiS_S_S_S_S_xiS__param_3,
	.param .u32 _Z11do_rest_rowiiiiiiPiS_S_S_S_S_xiS__param_4,
	.param .u32 _Z11do_rest_rowiiiiiiPiS_S_S_S_S_xiS__param_5,
	.param .u64 .ptr .align 1 _Z11do_rest_rowiiiiiiPiS_S_S_S_S_xiS__param_6,
	.param .u64 .ptr .align 1 _Z11do_rest_rowiiiiiiPiS_S_S_S_S_xiS__param_7,
	.param .u64 .ptr .align 1 _Z11do_rest_rowiiiiiiPiS_S_S_S_S_xiS__param_8,
	.param .u64 .ptr .align 1 _Z11do_rest_rowiiiiiiPiS_S_S_S_S_xiS__param_9,
	.param .u64 .ptr .align 1 _Z11do_rest_rowiiiiiiPiS_S_S_S_S_xiS__param_10,
	.param .u64 .ptr .align 1 _Z11do_rest_rowiiiiiiPiS_S_S_S_S_xiS__param_11,
	.param .u64 _Z11do_rest_rowiiiiiiPiS_S_S_S_S_xiS__param_12,
	.param .u32 _Z11do_rest_rowiiiiiiPiS_S_S_S_S_xiS__param_13,
	.param .u64 .ptr .align 1 _Z11do_rest_rowiiiiiiPiS_S_S_S_S_xiS__param_14
)
{
	.reg .pred 	%p<34>;
	.reg .b16 	%rs<3>;
	.reg .b32 	%r<270>;
	.reg .b64 	%rd<39>;
	// demoted variable
	.shared .align 4 .b8 _ZZ11do_rest_rowiiiiiiPiS_S_S_S_S_xiS_E14shared_panalty[16];
	ld.param.u32 	%r141, [_Z11do_rest_rowiiiiiiPiS_S_S_S_S_xiS__param_0];
	ld.param.u32 	%r142, [_Z11do_rest_rowiiiiiiPiS_S_S_S_S_xiS__param_1];
	ld.param.u32 	%r143, [_Z11do_rest_rowiiiiiiPiS_S_S_S_S_xiS__param_2];
	ld.param.u32 	%r144, [_Z11do_rest_rowiiiiiiPiS_S_S_S_S_xiS__param_3];
	ld.param.u32 	%r145, [_Z11do_rest_rowiiiiiiPiS_S_S_S_S_xiS__param_4];
	ld.param.u32 	%r146, [_Z11do_rest_rowiiiiiiPiS_S_S_S_S_xiS__param_5];
	mov.u32 	%r1, %tid.x;
	setp.ne.s32 	%p1, %r1, 0;
	@%p1 bra 	$L__BB6_2;
	ld.const.u32 	%r148, [panalty];
	st.shared.u32 	[_ZZ11do_rest_rowiiiiiiPiS_S_S_S_S_xiS_E14shared_panalty], %r148;
	ld.const.u32 	%r149, [panalty+4];
	st.shared.u32 	[_ZZ11do_rest_rowiiiiiiPiS_S_S_S_S_xiS_E14shared_panalty+4], %r149;
	ld.const.u32 	%r150, [panalty+8];
	st.shared.u32 	[_ZZ11do_rest_rowiiiiiiPiS_S_S_S_S_xiS_E14shared_panalty+8], %r150;
	ld.const.u32 	%r151, [panalty+12];
	st.shared.u32 	[_ZZ11do_rest_rowiiiiiiPiS_S_S_S_S_xiS_E14shared_panalty+12], %r151;
$L__BB6_2:
	mov.u32 	%r152, cellValues;
	mad.lo.s32 	%r2, %r1, 12, %r152;
	mov.b32 	%r153, 0;
	st.shared.u32 	[%r2], %r153;
	st.shared.u32 	[%r2+4], %r153;
	st.shared.u32 	[%r2+8], %r153;
	bar.sync 	0;
	add.s32 	%r3, %r143, %r1;
	mul.lo.s32 	%r4, %r146, %r141;
	setp.lt.s32 	%p2, %r145, 1;
	@%p2 bra 	$L__BB6_53;
	ld.param.u64 	%rd38, [_Z11do_rest_rowiiiiiiPiS_S_S_S_S_xiS__param_14];
	ld.param.u64 	%rd37, [_Z11do_rest_rowiiiiiiPiS_S_S_S_S_xiS__param_12];
	ld.param.u64 	%rd36, [_Z11do_rest_rowiiiiiiPiS_S_S_S_S_xiS__param_11];
	ld.param.u64 	%rd33, [_Z11do_rest_rowiiiiiiPiS_S_S_S_S_xiS__param_8];
	ld.param.u64 	%rd32, [_Z11do_rest_rowiiiiiiPiS_S_S_S_S_xiS__param_7];
	ld.param.u64 	%rd31, [_Z11do_rest_rowiiiiiiPiS_S_S_S_S_xiS__param_6];
	add.s32 	%r155, %r3, -1;
	mad.lo.s32 	%r5, %r155, %r144, %r155;
	cvta.to.global.u64 	%rd16, %rd32;
	mul.wide.s32 	%rd17, %r3, 4;
	add.s64 	%rd1, %rd16, %rd17;
	cvt.u32.u64 	%r6, %rd37;
	and.b32  	%r7, %r142, 7;
	and.b32  	%r8, %r142, 3;
	and.b32  	%r9, %r142, 2147483640;
	and.b32  	%r10, %r142, 1;
	neg.s32 	%r11, %r9;
	cvta.to.global.u64 	%rd2, %rd31;
	cvta.to.global.u64 	%rd3, %rd33;
	cvta.to.global.u64 	%rd4, %rd38;
	cvta.to.global.u64 	%rd5, %rd36;
	sub.s32 	%r198, %r4, %r1;
	mov.b32 	%r197, 0;
	mul.wide.s32 	%rd23, %r144, 4;
$L__BB6_4:
	mov.u32 	%r14, %r198;
	ld.param.u32 	%r196, [_Z11do_rest_rowiiiiiiPiS_S_S_S_S_xiS__param_13];
	add.s32 	%r198, %r14, 1;
	setp.gt.u32 	%p3, %r14, 2147483646;
	setp.gt.s32 	%p4, %r198, %r196;
	or.pred  	%p5, %p3, %p4;
	@%p5 bra 	$L__BB6_8;
	cvt.u64.u32 	%rd18, %r14;
	mul.wide.u32 	%rd19, %r14, 4;
	add.s64 	%rd20, %rd2, %rd19;
	ld.global.u32 	%r156, [%rd20];
	ld.shared.u32 	%r157, [_ZZ11do_rest_rowiiiiiiPiS_S_S_S_S_xiS_E14shared_panalty+8];
	add.s32 	%r158, %r157, %r156;
	add.s32 	%r159, %r198, %r5;
	mul.wide.s32 	%rd21, %r159, 4;
	add.s64 	%rd22, %rd3, %rd21;
	ld.global.u32 	%r160, [%rd22];
	ld.shared.u32 	%r161, [_ZZ11do_rest_rowiiiiiiPiS_S_S_S_S_xiS_E14shared_panalty+12];
	add.s32 	%r162, %r161, %r160;
	max.s32 	%r163, %r158, %r162;
	st.global.u32 	[%rd20], %r163;
	ld.global.u32 	%r164, [%rd1+-4];
	add.s32 	%r165, %r157, %r164;
	add.s64 	%rd6, %rd22, %rd23;
	ld.global.u32 	%r166, [%rd6];
	add.s32 	%r167, %r161, %r166;
	max.s32 	%r168, %r165, %r167;
	st.global.u32 	[%rd1+-4], %r168;
	cvt.s64.s32 	%rd24, %r3;
	mov.u64 	%rd25, device_mtDNA;
	add.s64 	%rd26, %rd25, %rd24;
	ld.const.u8 	%rs1, [%rd26+-1];
	mov.u64 	%rd27, device_nDNA;
	add.s64 	%rd28, %rd27, %rd18;
	ld.const.u8 	%rs2, [%rd28];
	setp.eq.s16 	%p6, %rs1, %rs2;
	ld.shared.u32 	%r169, [_ZZ11do_rest_rowiiiiiiPiS_S_S_S_S_xiS_E14shared_panalty];
	ld.shared.u32 	%r170, [_ZZ11do_rest_rowiiiiiiPiS_S_S_S_S_xiS_E14shared_panalty+4];
	selp.b32 	%r171, %r169, %r170, %p6;
	ld.global.u32 	%r172, [%rd20];
	ld.global.u32 	%r173, [%rd22+-4];
	add.s32 	%r174, %r173, %r171;
	max.s32 	%r175, %r172, %r168;
	max.s32 	%r176, %r174, %r175;
	max.s32 	%r16, %r176, 0;
	add.s64 	%rd7, %rd4, %rd19;
	ld.global.u32 	%r177, [%rd7];
	setp.le.s32 	%p7, %r16, %r177;
	@%p7 bra 	$L__BB6_7;
	st.global.u32 	[%rd7], %r16;
$L__BB6_7:
	st.global.u32 	[%rd6+4], %r16;
	st.shared.u32 	[%r2], %r16;
	st.shared.u32 	[%r2+4], %r3;
	st.shared.u32 	[%r2+8], %r198;
$L__BB6_8:
	setp.ne.s32 	%p8, %r1, 0;
	bar.sync 	0;
	@%p8 bra 	$L__BB6_52;
	setp.lt.s32 	%p9, %r142, 1;
	mov.b32 	%r205, -1;
	mov.b32 	%r204, 0;
	mov.u32 	%r206, %r205;
	@%p9 bra 	$L__BB6_50;
	setp.lt.u32 	%p10, %r142, 8;
	mov.b32 	%r206, -1;
	mov.b32 	%r250, 0;
	mov.u32 	%r205, %r206;
	mov.u32 	%r204, %r250;
	@%p10 bra 	$L__BB6_29;
	mov.u32 	%r186, cellValues;
	add.s32 	%r199, %r186, 48;
	mov.b32 	%r204, 0;
	mov.b32 	%r206, -1;
	mov.u32 	%r200, %r11;
$L__BB6_12:
	.pragma "nounroll";
	ld.shared.u32 	%r22, [%r199+-48];
	setp.le.s32 	%p11, %r22, %r204;
	@%p11 bra 	$L__BB6_14;
	ld.shared.u32 	%r205, [%r199+-44];
	ld.shared.u32 	%r206, [%r199+-40];
	mov.u32 	%r204, %r22;
$L__BB6_14:
	ld.shared.u32 	%r28, [%r199+-36];
	setp.le.s32 	%p12, %r28, %r204;
	@%p12 bra 	$L__BB6_16;
	ld.shared.v2.u32 	{%r205, %r206}, [%r199+-32];
	mov.u32 	%r204, %r28;
$L__BB6_16:
	ld.shared.u32 	%r34, [%r199+-24];
	setp.le.s32 	%p13, %r34, %r204;
	@%p13 bra 	$L__BB6_18;
	ld.shared.u32 	%r205, [%r199+-20];
	ld.shared.u32 	%r206, [%r199+-16];
	mov.u32 	%r204, %r34;
$L__BB6_18:
	ld.shared.u32 	%r40, [%r199+-12];
	setp.le.s32 	%p14, %r40, %r204;
	@%p14 bra 	$L__BB6_20;
	ld.shared.v2.u32 	{%r205, %r206}, [%r199+-8];
	mov.u32 	%r204, %r40;
$L__BB6_20:
	ld.shared.u32 	%r46, [%r199];
	setp.le.s32 	%p15, %r46, %r204;
	@%p15 bra 	$L__BB6_22;
	ld.shared.u32 	%r205, [%r199+4];
	ld.shared.u32 	%r206, [%r199+8];
	mov.u32 	%r204, %r46;
$L__BB6_22:
	ld.shared.u32 	%r52, [%r199+12];
	setp.le.s32 	%p16, %r52, %r204;
	@%p16 bra 	$L__BB6_24;
	ld.shared.v2.u32 	{%r205, %r206}, [%r199+16];
	mov.u32 	%r204, %r52;
$L__BB6_24:
	ld.shared.u32 	%r58, [%r199+24];
	setp.le.s32 	%p17, %r58, %r204;
	@%p17 bra 	$L__BB6_26;
	ld.shared.u32 	%r205, [%r199+28];
	ld.shared.u32 	%r206, [%r199+32];
	mov.u32 	%r204, %r58;
$L__BB6_26:
	ld.shared.u32 	%r64, [%r199+36];
	setp.le.s32 	%p18, %r64, %r204;
	@%p18 bra 	$L__BB6_28;
	ld.shared.v2.u32 	{%r205, %r206}, [%r199+40];
	mov.u32 	%r204, %r64;
$L__BB6_28:
	add.s32 	%r200, %r200, 8;
	add.s32 	%r199, %r199, 96;
	setp.ne.s32 	%p19, %r200, 0;
	mov.u32 	%r250, %r9;
	@%p19 bra 	$L__BB6_12;
$L__BB6_29:
	setp.eq.s32 	%p20, %r7, 0;
	@%p20 bra 	$L__BB6_50;
	add.s32 	%r188, %r7, -1;
	setp.lt.u32 	%p21, %r188, 3;
	@%p21 bra 	$L__BB6_40;
	mov.u32 	%r189, cellValues;
	mad.lo.s32 	%r79, %r250, 12, %r189;
	ld.shared.u32 	%r80, [%r79];
	setp.le.s32 	%p22, %r80, %r204;
	@%p22 bra 	$L__BB6_33;
	ld.shared.u32 	%r205, [%r79+4];
	ld.shared.u32 	%r206, [%r79+8];
	mov.u32 	%r204, %r80;
$L__BB6_33:
	ld.shared.u32 	%r86, [%r79+12];
	setp.le.s32 	%p23, %r86, %r204;
	@%p23 bra 	$L__BB6_35;
	ld.shared.u32 	%r205, [%r79+16];
	ld.shared.u32 	%r206, [%r79+20];
	mov.u32 	%r204, %r86;
$L__BB6_35:
	ld.shared.u32 	%r92, [%r79+24];
	setp.le.s32 	%p24, %r92, %r204;
	@%p24 bra 	$L__BB6_37;
	ld.shared.u32 	%r205, [%r79+28];
	ld.shared.u32 	%r206, [%r79+32];
	mov.u32 	%r204, %r92;
$L__BB6_37:
	ld.shared.u32 	%r98, [%r79+36];
	setp.le.s32 	%p25, %r98, %r204;
	@%p25 bra 	$L__BB6_39;
	ld.shared.u32 	%r205, [%r79+40];
	ld.shared.u32 	%r206, [%r79+44];
	mov.u32 	%r204, %r98;
$L__BB6_39:
	add.s32 	%r250, %r250, 4;
$L__BB6_40:
	setp.eq.s32 	%p26, %r8, 0;
	@%p26 bra 	$L__BB6_50;
	setp.eq.s32 	%p27, %r8, 1;
	@%p27 bra 	$L__BB6_47;
	mov.u32 	%r191, cellValues;
	mad.lo.s32 	%r112, %r250, 12, %r191;
	ld.shared.u32 	%r113, [%r112];
	setp.le.s32 	%p28, %r113, %r204;
	@%p28 bra 	$L__BB6_44;
	ld.shared.u32 	%r205, [%r112+4];
	ld.shared.u32 	%r206, [%r112+8];
	mov.u32 	%r204, %r113;
$L__BB6_44:
	ld.shared.u32 	%r119, [%r112+12];
	setp.le.s32 	%p29, %r119, %r204;
	@%p29 bra 	$L__BB6_46;
	ld.shared.u32 	%r205, [%r112+16];
	ld.shared.u32 	%r206, [%r112+20];
	mov.u32 	%r204, %r119;
$L__BB6_46:
	add.s32 	%r250, %r250, 2;
$L__BB6_47:
	setp.eq.s32 	%p30, %r10, 0;
	@%p30 bra 	$L__BB6_50;
	mov.u32 	%r192, cellValues;
	mad.lo.s32 	%r133, %r250, 12, %r192;
	ld.shared.u32 	%r134, [%r133];
	setp.le.s32 	%p31, %r134, %r204;
	@%p31 bra 	$L__BB6_50;
	ld.shared.u32 	%r205, [%r133+4];
	ld.shared.u32 	%r206, [%r133+8];
	mov.u32 	%r204, %r134;
$L__BB6_50:
	ld.param.u64 	%rd34, [_Z11do_rest_rowiiiiiiPiS_S_S_S_S_xiS__param_9];
	cvta.to.global.u64 	%rd29, %rd34;
	atom.global.max.s32 	%r193, [%rd29], %r204;
	ld.global.u32 	%r194, [%rd29];
	setp.ne.s32 	%p32, %r194, %r204;
	@%p32 bra 	$L__BB6_52;
	ld.param.u64 	%rd35, [_Z11do_rest_rowiiiiiiPiS_S_S_S_S_xiS__param_10];
	cvta.to.global.u64 	%rd30, %rd35;
	st.global.u32 	[%rd30], %r205;
	add.s32 	%r195, %r206, %r6;
	st.global.u32 	[%rd5], %r195;
$L__BB6_52:
	bar.sync 	0;
	add.s32 	%r197, %r197, 1;
	setp.ne.s32 	%p33, %r197, %r145;
	@%p33 bra 	$L__BB6_4;
$L__BB6_53:
	ret;

}


// ===== COMPILED SASS (sm_100) =====

	.target	sm_100

	.elftype	@"ET_EXEC"


//--------------------- .note.nv.tkinfo           --------------------------
	.section	.note.nv.tkinfo,"",@"SHT_NOTE"
	.sectionflags	@"SHF_NOTE_NV_TKINFO"
	.tkinfo
        /*0018*/ 	.word	0x00000002
        /*0030*/ 	.string	""
        /*0030*/ 	.string	"ptxas"
        /*0030*/ 	.string	"Cuda compilation tools, release 13.0, V13.0.88"
        /*0030*/ 	.string	"Build cuda_13.0.r13.0/compiler.36424714_0"
        /*0030*/ 	.string	"-arch sm_100 -m 64 "



//--------------------- .note.nv.cuinfo           --------------------------
	.section	.note.nv.cuinfo,"",@"SHT_NOTE"
	.sectionflags	@"SHF_NOTE_NV_CUINFO"
        /*0018*/ 	.short	0x0002
        /*001a*/ 	.short	0x0064
        /*001c*/ 	.short	0x0082
	.zero		2


//--------------------- .nv.info                  --------------------------
	.section	.nv.info,"",@"SHT_CUDA_INFO"
	.align	4


	//----- nvinfo : EIATTR_REGCOUNT
	.align		4
        /*0000*/ 	.byte	0x04, 0x2f
        /*0002*/ 	.short	(.L_5 - .L_4)
	.align		4
.L_4:
        /*0004*/ 	.word	index@(_Z16fill_array_valuePiim)
        /*0008*/ 	.word	0x00000008


	//----- nvinfo : EIATTR_FRAME_SIZE
	.align		4
.L_5:
        /*000c*/ 	.byte	0x04, 0x11
        /*000e*/ 	.short	(.L_7 - .L_6)
	.align		4
.L_6:
        /*0010*/ 	.word	index@(_Z16fill_array_valuePiim)
        /*0014*/ 	.word	0x00000000


	//----- nvinfo : EIATTR_REGCOUNT
	.align		4
.L_7:
        /*0018*/ 	.byte	0x04, 0x2f
        /*001a*/ 	.short	(.L_9 - .L_8)
	.align		4
.L_8:
        /*001c*/ 	.word	index@(_Z14proint_arrInfoPii)
        /*0020*/ 	.word	0x00000018


	//----- nvinfo : EIATTR_FRAME_SIZE
	.align		4
.L_9:
        /*0024*/ 	.byte	0x04, 0x11
        /*0026*/ 	.short	(.L_11 - .L_10)
	.align		4
.L_10:
        /*0028*/ 	.word	index@(_Z14proint_arrInfoPii)
        /*002c*/ 	.word	0x00000008


	//----- nvinfo : EIATTR_REGCOUNT
	.align		4
.L_11:
        /*0030*/ 	.byte	0x04, 0x2f
        /*0032*/ 	.short	(.L_13 - .L_12)
	.align		4
.L_12:
        /*0034*/ 	.word	index@(_Z11initializeHPi)
        /*0038*/ 	.word	0x00000008


	//----- nvinfo : EIATTR_FRAME_SIZE
	.align		4
.L_13:
        /*003c*/ 	.byte	0x04, 0x11
        /*003e*/ 	.short	(.L_15 - .L_14)
	.align		4
.L_14:
        /*0040*/ 	.word	index@(_Z11initializeHPi)
        /*0044*/ 	.word	0x00000000


	//----- nvinfo : EIATTR_REGCOUNT
	.align		4
.L_15:
        /*0048*/ 	.byte	0x04, 0x2f
        /*004a*/ 	.short	(.L_17 - .L_16)
	.align		4
.L_16:
        /*004c*/ 	.word	index@(_Z9move_dataPiii)
        /*0050*/ 	.word	0x0000000a


	//----- nvinfo : EIATTR_FRAME_SIZE
	.align		4
.L_17:
        /*0054*/ 	.byte	0x04, 0x11
        /*0056*/ 	.short	(.L_19 - .L_18)
	.align		4
.L_18:
        /*0058*/ 	.word	index@(_Z9move_dataPiii)
        /*005c*/ 	.word	0x00000000


	//----- nvinfo : EIATTR_REGCOUNT
	.align		4
.L_19:
        /*0060*/ 	.byte	0x04, 0x2f
        /*0062*/ 	.short	(.L_21 - .L_20)
	.align		4
.L_20:
        /*0064*/ 	.word	index@(_Z15cal_first_phaseiiiiiPiS_S_S_S_S_xiS_)
        /*0068*/ 	.word	0x0000001e


	//----- nvinfo : EIATTR_FRAME_SIZE
	.align		4
.L_21:
        /*006c*/ 	.byte	0x04, 0x11
        /*006e*/ 	.short	(.L_23 - .L_22)
	.align		4
.L_22:
        /*0070*/ 	.word	index@(_Z15cal_first_phaseiiiiiPiS_S_S_S_S_xiS_)
        /*0074*/ 	.word	0x00000000


	//----- nvinfo : EIATTR_REGCOUNT
	.align		4
.L_23:
        /*0078*/ 	.byte	0x04, 0x2f
        /*007a*/ 	.short	(.L_25 - .L_24)
	.align		4
.L_24:
        /*007c*/ 	.word	index@(_Z16cal_second_phaseiiiiiPiS_S_S_S_S_xiS_)
        /*0080*/ 	.word	0x0000001c


	//----- nvinfo : EIATTR_FRAME_SIZE
	.align		4
.L_25:
        /*0084*/ 	.byte	0x04, 0x11
        /*0086*/ 	.short	(.L_27 - .L_26)
	.align		4
.L_26:
        /*0088*/ 	.word	index@(_Z16cal_second_phaseiiiiiPiS_S_S_S_S_xiS_)
        /*008c*/ 	.word	0x00000000


	//----- nvinfo : EIATTR_REGCOUNT
	.align		4
.L_27:
        /*0090*/ 	.byte	0x04, 0x2f
        /*0092*/ 	.short	(.L_29 - .L_28)
	.align		4
.L_28:
        /*0094*/ 	.word	index@(_Z11do_rest_rowiiiiiiPiS_S_S_S_S_xiS_)
        /*0098*/ 	.word	0x0000001b


	//----- nvinfo : EIATTR_FRAME_SIZE
	.align		4
.L_29:
        /*009c*/ 	.byte	0x04, 0x11
        /*009e*/ 	.short	(.L_31 - .L_30)
	.align		4
.L_30:
        /*00a0*/ 	.word	index@(_Z11do_rest_rowiiiiiiPiS_S_S_S_S_xiS_)
        /*00a4*/ 	.word	0x00000000


	//----- nvinfo : EIATTR_MIN_STACK_SIZE
	.align		4
.L_31:
        /*00a8*/ 	.byte	0x04, 0x12
        /*00aa*/ 	.short	(.L_33 - .L_32)
	.align		4
.L_32:
        /*00ac*/ 	.word	index@(_Z11do_rest_rowiiiiiiPiS_S_S_S_S_xiS_)
        /*00b0*/ 	.word	0x00000000


	//----- nvinfo : EIATTR_MIN_STACK_SIZE
	.align		4
.L_33:
        /*00b4*/ 	.byte	0x04, 0x12
        /*00b6*/ 	.short	(.L_35 - .L_34)
	.align		4
.L_34:
        /*00b8*/ 	.word	index@(_Z16cal_second_phaseiiiiiPiS_S_S_S_S_xiS_)
        /*00bc*/ 	.word	0x00000000


	//----- nvinfo : EIATTR_MIN_STACK_SIZE
	.align		4
.L_35:
        /*00c0*/ 	.byte	0x04, 0x12
        /*00c2*/ 	.short	(.L_37 - .L_36)
	.align		4
.L_36:
        /*00c4*/ 	.word	index@(_Z15cal_first_phaseiiiiiPiS_S_S_S_S_xiS_)
        /*00c8*/ 	.word	0x00000000


	//----- nvinfo : EIATTR_MIN_STACK_SIZE
	.align		4
.L_37:
        /*00cc*/ 	.byte	0x04, 0x12
        /*00ce*/ 	.short	(.L_39 - .L_38)
	.align		4
.L_38:
        /*00d0*/ 	.word	index@(_Z9move_dataPiii)
        /*00d4*/ 	.word	0x00000000


	//----- nvinfo : EIATTR_MIN_STACK_SIZE
	.align		4
.L_39:
        /*00d8*/ 	.byte	0x04, 0x12
        /*00da*/ 	.short	(.L_41 - .L_40)
	.align		4
.L_40:
        /*00dc*/ 	.word	index@(_Z11initializeHPi)
        /*00e0*/ 	.word	0x00000000


	//----- nvinfo : EIATTR_MIN_STACK_SIZE
	.align		4
.L_41:
        /*00e4*/ 	.byte	0x04, 0x12
        /*00e6*/ 	.short	(.L_43 - .L_42)
	.align		4
.L_42:
        /*00e8*/ 	.word	index@(_Z14proint_arrInfoPii)
        /*00ec*/ 	.word	0x00000008


	//----- nvinfo : EIATTR_MIN_STACK_SIZE
	.align		4
.L_43:
        /*00f0*/ 	.byte	0x04, 0x12
        /*00f2*/ 	.short	(.L_45 - .L_44)
	.align		4
.L_44:
        /*00f4*/ 	.word	index@(_Z16fill_array_valuePiim)
        /*00f8*/ 	.word	0x00000000
.L_45:


//--------------------- .nv.compat                --------------------------
	.section	.nv.compat,"",@"SHT_CUDA_COMPAT_INFO"
	.align	4
        /*0000*/ 	.byte	0x02, 0x09, 0x00, 0x00, 0x02, 0x02, 0x01, 0x00, 0x02, 0x05, 0x05, 0x00, 0x03, 0x07, 0x01, 0x01
        /*0010*/ 	.byte	0x02, 0x03, 0x00, 0x00, 0x02, 0x06, 0x01, 0x00, 0x04, 0x0b, 0x08, 0x00, 0x09, 0x00, 0x00, 0x00
        /*0020*/ 	.byte	0x00, 0x00, 0x00, 0x00


//--------------------- .nv.info._Z11do_rest_rowiiiiiiPiS_S_S_S_S_xiS_ --------------------------
	.section	.nv.info._Z11do_rest_rowiiiiiiPiS_S_S_S_S_xiS_,"",@"SHT_CUDA_INFO"
	.sectionflags	@""
	.align	4


	//----- nvinfo : EIATTR_CUDA_API_VERSION
	.align		4
        /*0000*/ 	.byte	0x04, 0x37
        /*0002*/ 	.short	(.L_47 - .L_46)
.L_46:
        /*0004*/ 	.word	0x00000082


	//----- nvinfo : EIATTR_KPARAM_INFO
	.align		4
.L_47:
        /*0008*/ 	.byte	0x04, 0x17
        /*000a*/ 	.short	(.L_49 - .L_48)
.L_48:
        /*000c*/ 	.word	0x00000000
        /*0010*/ 	.short	0x000e
        /*0012*/ 	.short	0x0058
        /*0014*/ 	.byte	0x00, 0xf5, 0x21, 0x00


	//----- nvinfo : EIATTR_KPARAM_INFO
	.align		4
.L_49:
        /*0018*/ 	.byte	0x04, 0x17
        /*001a*/ 	.short	(.L_51 - .L_50)
.L_50:
        /*001c*/ 	.word	0x00000000
        /*0020*/ 	.short	0x000d
        /*0022*/ 	.short	0x0050
        /*0024*/ 	.byte	0x00, 0xf0, 0x11, 0x00


	//----- nvinfo : EIATTR_KPARAM_INFO
	.align		4
.L_51:
        /*0028*/ 	.byte	0x04, 0x17
        /*002a*/ 	.short	(.L_53 - .L_52)
.L_52:
        /*002c*/ 	.word	0x00000000
        /*0030*/ 	.short	0x000c
        /*0032*/ 	.short	0x0048
        /*0034*/ 	.byte	0x00, 0xf0, 0x21, 0x00


	//----- nvinfo : EIATTR_KPARAM_INFO
	.align		4
.L_53:
        /*0038*/ 	.byte	0x04, 0x17
        /*003a*/ 	.short	(.L_55 - .L_54)
.L_54:
        /*003c*/ 	.word	0x00000000
        /*0040*/ 	.short	0x000b
        /*0042*/ 	.short	0x0040
        /*0044*/ 	.byte	0x00, 0xf5, 0x21, 0x00


	//----- nvinfo : EIATTR_KPARAM_INFO
	.align		4
.L_55:
        /*0048*/ 	.byte	0x04, 0x17
        /*004a*/ 	.short	(.L_57 - .L_56)
.L_56:
        /*004c*/ 	.word	0x00000000
        /*0050*/ 	.short	0x000a
        /*0052*/ 	.short	0x0038
        /*0054*/ 	.byte	0x00, 0xf5, 0x21, 0x00


	//----- nvinfo : EIATTR_KPARAM_INFO
	.align		4
.L_57:
        /*0058*/ 	.byte	0x04, 0x17
        /*005a*/ 	.short	(.L_59 - .L_58)
.L_58:
        /*005c*/ 	.word	0x00000000
        /*0060*/ 	.short	0x0009
        /*0062*/ 	.short	0x0030
        /*0064*/ 	.byte	0x00, 0xf5, 0x21, 0x00


	//----- nvinfo : EIATTR_KPARAM_INFO
	.align		4
.L_59:
        /*0068*/ 	.byte	0x04, 0x17
        /*006a*/ 	.short	(.L_61 - .L_60)
.L_60:
        /*006c*/ 	.word	0x00000000
        /*0070*/ 	.short	0x0008
        /*0072*/ 	.short	0x0028
        /*0074*/ 	.byte	0x00, 0xf5, 0x21, 0x00


	//----- nvinfo : EIATTR_KPARAM_INFO
	.align		4
.L_61:
        /*0078*/ 	.byte	0x04, 0x17
        /*007a*/ 	.short	(.L_63 - .L_62)
.L_62:
        /*007c*/ 	.word	0x00000000
        /*0080*/ 	.short	0x0007
        /*0082*/ 	.short	0x0020
        /*0084*/ 	.byte	0x00, 0xf5, 0x21, 0x00


	//----- nvinfo : EIATTR_KPARAM_INFO
	.align		4
.L_63:
        /*0088*/ 	.byte	0x04, 0x17
        /*008a*/ 	.short	(.L_65 - .L_64)
.L_64:
        /*008c*/ 	.word	0x00000000
        /*0090*/ 	.short	0x0006
        /*0092*/ 	.short	0x0018
        /*0094*/ 	.byte	0x00, 0xf5, 0x21, 0x00


	//----- nvinfo : EIATTR_KPARAM_INFO
	.align		4
.L_65:
        /*0098*/ 	.byte	0x04, 0x17
        /*009a*/ 	.short	(.L_67 - .L_66)
.L_66:
        /*009c*/ 	.word	0x00000000
        /*00a0*/ 	.short	0x0005
        /*00a2*/ 	.short	0x0014
        /*00a4*/ 	.byte	0x00, 0xf0, 0x11, 0x00


	//----- nvinfo : EIATTR_KPARAM_INFO
	.align		4
.L_67:
        /*00a8*/ 	.byte	0x04, 0x17
        /*00aa*/ 	.short	(.L_69 - .L_68)
.L_68:
        /*00ac*/ 	.word	0x00000000
        /*00b0*/ 	.short	0x0004
        /*00b2*/ 	.short	0x0010
        /*00b4*/ 	.byte	0x00, 0xf0, 0x11, 0x00


	//----- nvinfo : EIATTR_KPARAM_INFO
	.align		4
.L_69:
        /*00b8*/ 	.byte	0x04, 0x17
        /*00ba*/ 	.short	(.L_71 - .L_70)
.L_70:
        /*00bc*/ 	.word	0x00000000
        /*00c0*/ 	.short	0x0003
        /*00c2*/ 	.short	0x000c
        /*00c4*/ 	.byte	0x00, 0xf0, 0x11, 0x00


	//----- nvinfo : EIATTR_KPARAM_INFO
	.align		4
.L_71:
        /*00c8*/ 	.byte	0x04, 0x17
        /*00ca*/ 	.short	(.L_73 - .L_72)
.L_72:
        /*00cc*/ 	.word	0x00000000
        /*00d0*/ 	.short	0x0002
        /*00d2*/ 	.short	0x0008
        /*00d4*/ 	.byte	0x00, 0xf0, 0x11, 0x00


	//----- nvinfo : EIATTR_KPARAM_INFO
	.align		4
.L_73:
        /*00d8*/ 	.byte	0x04, 0x17
        /*00da*/ 	.short	(.L_75 - .L_74)
.L_74:
        /*00dc*/ 	.word	0x00000000
        /*00e0*/ 	.short	0x0001
        /*00e2*/ 	.short	0x0004
        /*00e4*/ 	.byte	0x00, 0xf0, 0x11, 0x00


	//----- nvinfo : EIATTR_KPARAM_INFO
	.align		4
.L_75:
        /*00e8*/ 	.byte	0x04, 0x17
        /*00ea*/ 	.short	(.L_77 - .L_76)
.L_76:
        /*00ec*/ 	.word	0x00000000
        /*00f0*/ 	.short	0x0000
        /*00f2*/ 	.short	0x0000
        /*00f4*/ 	.byte	0x00, 0xf0, 0x11, 0x00


	//----- nvinfo : EIATTR_SPARSE_MMA_MASK
	.align		4
.L_77:
        /*00f8*/ 	.byte	0x03, 0x50
        /*00fa*/ 	.short	0x0000


	//----- nvinfo : EIATTR_MAXREG_COUNT
	.align		4
        /*00fc*/ 	.byte	0x03, 0x1b
        /*00fe*/ 	.short	0x00ff


	//----- nvinfo : EIATTR_NUM_BARRIERS
	.align		4
        /*0100*/ 	.byte	0x02, 0x4c
        /*0102*/ 	.byte	0x01
	.zero		1


	//----- nvinfo : EIATTR_MERCURY_ISA_VERSION
	.align		4
        /*0104*/ 	.byte	0x03, 0x5f
        /*0106*/ 	.short	0x0101


	//----- nvinfo : EIATTR_VRC_CTA_INIT_COUNT
	.align		4
        /*0108*/ 	.byte	0x02, 0x4a
	.zero		1
	.zero		1


	//----- nvinfo : EIATTR_EXIT_INSTR_OFFSETS
	.align		4
        /*010c*/ 	.byte	0x04, 0x1c
        /*010e*/ 	.short	(.L_79 - .L_78)


	//   ....[0]....
.L_78:
        /*0110*/ 	.word	0x00000120


	//   ....[1]....
        /*0114*/ 	.word	0x00000de0


	//----- nvinfo : EIATTR_CRS_STACK_SIZE
	.align		4
.L_79:
        /*0118*/ 	.byte	0x04, 0x1e
        /*011a*/ 	.short	(.L_81 - .L_80)
.L_80:
        /*011c*/ 	.word	0x00000000


	//----- nvinfo : EIATTR_CBANK_PARAM_SIZE
	.align		4
.L_81:
        /*0120*/ 	.byte	0x03, 0x19
        /*0122*/ 	.short	0x0060


	//----- nvinfo : EIATTR_PARAM_CBANK
	.align		4
        /*0124*/ 	.byte	0x04, 0x0a
        /*0126*/ 	.short	(.L_83 - .L_82)
	.align		4
.L_82:
        /*0128*/ 	.word	index@(.nv.constant0._Z11do_rest_rowiiiiiiPiS_S_S_S_S_xiS_)
        /*012c*/ 	.short	0x0380
        /*012e*/ 	.short	0x0060


	//----- nvinfo : EIATTR_SW_WAR
	.align		4
.L_83:
        /*0130*/ 	.byte	0x04, 0x36
        /*0132*/ 	.short	(.L_85 - .L_84)
.L_84:
        /*0134*/ 	.word	0x00000008
.L_85:


//--------------------- .nv.info._Z16cal_second_phaseiiiiiPiS_S_S_S_S_xiS_ --------------------------
	.section	.nv.info._Z16cal_second_phaseiiiiiPiS_S_S_S_S_xiS_,"",@"SHT_CUDA_INFO"
	.sectionflags	@""
	.align	4


	//----- nvinfo : EIATTR_CUDA_API_VERSION
	.align		4
        /*0000*/ 	.byte	0x04, 0x37
        /*0002*/ 	.short	(.L_87 - .L_86)
.L_86:
        /*0004*/ 	.word	0x00000082


	//----- nvinfo : EIATTR_KPARAM_INFO
	.align		4
.L_87:
        /*0008*/ 	.byte	0x04, 0x17
        /*000a*/ 	.short	(.L_89 - .L_88)
.L_88:
        /*000c*/ 	.word	0x00000000
        /*0010*/ 	.short	0x000d
        /*0012*/ 	.short	0x0058
        /*0014*/ 	.byte	0x00, 0xf5, 0x21, 0x00


	//----- nvinfo : EIATTR_KPARAM_INFO
	.align		4
.L_89:
        /*0018*/ 	.byte	0x04, 0x17
        /*001a*/ 	.short	(.L_91 - .L_90)
.L_90:
        /*001c*/ 	.word	0x00000000
        /*0020*/ 	.short	0x000c
        /*0022*/ 	.short	0x0050
        /*0024*/ 	.byte	0x00, 0xf0, 0x11, 0x00


	//----- nvinfo : EIATTR_KPARAM_INFO
	.align		4
.L_91:
        /*0028*/ 	.byte	0x04, 0x17
        /*002a*/ 	.short	(.L_93 - .L_92)
.L_92:
        /*002c*/ 	.word	0x00000000
        /*0030*/ 	.short	0x000b
        /*0032*/ 	.short	0x0048
        /*0034*/ 	.byte	0x00, 0xf0, 0x21, 0x00


	//----- nvinfo : EIATTR_KPARAM_INFO
	.align		4
.L_93:
        /*0038*/ 	.byte	0x04, 0x17
        /*003a*/ 	.short	(.L_95 - .L_94)
.L_94:
        /*003c*/ 	.word	0x00000000
        /*0040*/ 	.short	0x000a
        /*0042*/ 	.short	0x0040
        /*0044*/ 	.byte	0x00, 0xf5, 0x21, 0x00


	//----- nvinfo : EIATTR_KPARAM_INFO
	.align		4
.L_95:
        /*0048*/ 	.byte	0x04, 0x17
        /*004a*/ 	.short	(.L_97 - .L_96)
.L_96:
        /*004c*/ 	.word	0x00000000
        /*0050*/ 	.short	0x0009
        /*0052*/ 	.short	0x0038
        /*0054*/ 	.byte	0x00, 0xf5, 0x21, 0x00


	//----- nvinfo : EIATTR_KPARAM_INFO
	.align		4
.L_97:
        /*0058*/ 	.byte	0x04, 0x17
        /*005a*/ 	.short	(.L_99 - .L_98)
.L_98:
        /*005c*/ 	.word	0x00000000
        /*0060*/ 	.short	0x0008
        /*0062*/ 	.short	0x0030
        /*0064*/ 	.byte	0x00, 0xf5, 0x21, 0x00


	//----- nvinfo : EIATTR_KPARAM_INFO
	.align		4
.L_99:
        /*0068*/ 	.byte	0x04, 0x17
        /*006a*/ 	.short	(.L_101 - .L_100)
.L_100:
        /*006c*/ 	.word	0x00000000
        /*0070*/ 	.short	0x0007
        /*0072*/ 	.short	0x0028
        /*0074*/ 	.byte	0x00, 0xf5, 0x21, 0x00


	//----- nvinfo : EIATTR_KPARAM_INFO
	.align		4
.L_101:
        /*0078*/ 	.byte	0x04, 0x17
        /*007a*/ 	.short	(.L_103 - .L_102)
.L_102:
        /*007c*/ 	.word	0x00000000
        /*0080*/ 	.short	0x0006
        /*0082*/ 	.short	0x0020
        /*0084*/ 	.byte	0x00, 0xf5, 0x21, 0x00


	//----- nvinfo : EIATTR_KPARAM_INFO
	.align		4
.L_103:
        /*0088*/ 	.byte	0x04, 0x17
        /*008a*/ 	.short	(.L_105 - .L_104)
.L_104:
        /*008c*/ 	.word	0x00000000
        /*0090*/ 	.short	0x0005
        /*0092*/ 	.short	0x0018
        /*0094*/ 	.byte	0x00, 0xf5, 0x21, 0x00


	//----- nvinfo : EIATTR_KPARAM_INFO
	.align		4
.L_105:
        /*0098*/ 	.byte	0x04, 0x17
        /*009a*/ 	.short	(.L_107 - .L_106)
.L_106:
        /*009c*/ 	.word	0x00000000
        /*00a0*/ 	.short	0x0004
        /*00a2*/ 	.short	0x0010
        /*00a4*/ 	.byte	0x00, 0xf0, 0x11, 0x00


	//----- nvinfo : EIATTR_KPARAM_INFO
	.align		4
.L_107:
        /*00a8*/ 	.byte	0x04, 0x17
        /*00aa*/ 	.short	(.L_109 - .L_108)
.L_108:
        /*00ac*/ 	.word	0x00000000
        /*00b0*/ 	.short	0x0003
        /*00b2*/ 	.short	0x000c
        /*00b4*/ 	.byte	0x00, 0xf0, 0x11, 0x00


	//----- nvinfo : EIATTR_KPARAM_INFO
	.align		4
.L_109:
        /*00b8*/ 	.byte	0x04, 0x17
        /*00ba*/ 	.short	(.L_111 - .L_110)
.L_110:
        /*00bc*/ 	.word	0x00000000
        /*00c0*/ 	.short	0x0002
        /*00c2*/ 	.short	0x0008
        /*00c4*/ 	.byte	0x00, 0xf0, 0x11, 0x00


	//----- nvinfo : EIATTR_KPARAM_INFO
	.align		4
.L_111:
        /*00c8*/ 	.byte	0x04, 0x17
        /*00ca*/ 	.short	(.L_113 - .L_112)
.L_112:
        /*00cc*/ 	.word	0x00000000
        /*00d0*/ 	.short	0x0001
        /*00d2*/ 	.short	0x0004
        /*00d4*/ 	.byte	0x00, 0xf0, 0x11, 0x00


	//----- nvinfo : EIATTR_KPARAM_INFO
	.align		4
.L_113:
        /*00d8*/ 	.byte	0x04, 0x17
        /*00da*/ 	.short	(.L_115 - .L_114)
.L_114:
        /*00dc*/ 	.word	0x00000000
        /*00e0*/ 	.short	0x0000
        /*00e2*/ 	.short	0x0000
        /*00e4*/ 	.byte	0x00, 0xf0, 0x11, 0x00


	//----- nvinfo : EIATTR_SPARSE_MMA_MASK
	.align		4
.L_115:
        /*00e8*/ 	.byte	0x03, 0x50
        /*00ea*/ 	.short	0x0000


	//----- nvinfo : EIATTR_MAXREG_COUNT
	.align		4
        /*00ec*/ 	.byte	0x03, 0x1b
        /*00ee*/ 	.short	0x00ff


	//----- nvinfo : EIATTR_NUM_BARRIERS
	.align		4
        /*00f0*/ 	.byte	0x02, 0x4c
        /*00f2*/ 	.byte	0x01
	.zero		1


	//----- nvinfo : EIATTR_MERCURY_ISA_VERSION
	.align		4
        /*00f4*/ 	.byte	0x03, 0x5f
        /*00f6*/ 	.short	0x0101


	//----- nvinfo : EIATTR_VRC_CTA_INIT_COUNT
	.align		4
        /*00f8*/ 	.byte	0x02, 0x4a
	.zero		1
	.zero		1


	//----- nvinfo : EIATTR_EXIT_INSTR_OFFSETS
	.align		4
        /*00fc*/ 	.byte	0x04, 0x1c
        /*00fe*/ 	.short	(.L_117 - .L_116)


	//   ....[0]....
.L_116:
        /*0100*/ 	.word	0x00000200


	//   ....[1]....
        /*0104*/ 	.word	0x000012a0


	//----- nvinfo : EIATTR_CRS_STACK_SIZE
	.align		4
.L_117:
        /*0108*/ 	.byte	0x04, 0x1e
        /*010a*/ 	.short	(.L_119 - .L_118)
.L_118:
        /*010c*/ 	.word	0x00000000


	//----- nvinfo : EIATTR_CBANK_PARAM_SIZE
	.align		4
.L_119:
        /*0110*/ 	.byte	0x03, 0x19
        /*0112*/ 	.short	0x0060


	//----- nvinfo : EIATTR_PARAM_CBANK
	.align		4
        /*0114*/ 	.byte	0x04, 0x0a
        /*0116*/ 	.short	(.L_121 - .L_120)
	.align		4
.L_120:
        /*0118*/ 	.word	index@(.nv.constant0._Z16cal_second_phaseiiiiiPiS_S_S_S_S_xiS_)
        /*011c*/ 	.short	0x0380
        /*011e*/ 	.short	0x0060


	//----- nvinfo : EIATTR_SW_WAR
	.align		4
.L_121:
        /*0120*/ 	.byte	0x04, 0x36
        /*0122*/ 	.short	(.L_123 - .L_122)
.L_122:
        /*0124*/ 	.word	0x00000008
.L_123:


//--------------------- .nv.info._Z15cal_first_phaseiiiiiPiS_S_S_S_S_xiS_ --------------------------
	.section	.nv.info._Z15cal_first_phaseiiiiiPiS_S_S_S_S_xiS_,"",@"SHT_CUDA_INFO"
	.sectionflags	@""
	.align	4


	//----- nvinfo : EIATTR_CUDA_API_VERSION
	.align		4
        /*0000*/ 	.byte	0x04, 0x37
        /*0002*/ 	.short	(.L_125 - .L_124)
.L_124:
        /*0004*/ 	.word	0x00000082


	//----- nvinfo : EIATTR_KPARAM_INFO
	.align		4
.L_125:
        /*0008*/ 	.byte	0x04, 0x17
        /*000a*/ 	.short	(.L_127 - .L_126)
.L_126:
        /*000c*/ 	.word	0x00000000
        /*0010*/ 	.short	0x000d
        /*0012*/ 	.short	0x0058
        /*0014*/ 	.byte	0x00, 0xf5, 0x21, 0x00


	//----- nvinfo : EIATTR_KPARAM_INFO
	.align		4
.L_127:
        /*0018*/ 	.byte	0x04, 0x17
        /*001a*/ 	.short	(.L_129 - .L_128)
.L_128:
        /*001c*/ 	.word	0x00000000
        /*0020*/ 	.short	0x000c
        /*0022*/ 	.short	0x0050
        /*0024*/ 	.byte	0x00, 0xf0, 0x11, 0x00


	//----- nvinfo : EIATTR_KPARAM_INFO
	.align		4
.L_129:
        /*0028*/ 	.byte	0x04, 0x17
        /*002a*/ 	.short	(.L_131 - .L_130)
.L_130:
        /*002c*/ 	.word	0x00000000
        /*0030*/ 	.short	0x000b
        /*0032*/ 	.short	0x0048
        /*0034*/ 	.byte	0x00, 0xf0, 0x21, 0x00


	//----- nvinfo : EIATTR_KPARAM_INFO
	.align		4
.L_131:
        /*0038*/ 	.byte	0x04, 0x17
        /*003a*/ 	.short	(.L_133 - .L_132)
.L_132:
        /*003c*/ 	.word	0x00000000
        /*0040*/ 	.short	0x000a
        /*0042*/ 	.short	0x0040
        /*0044*/ 	.byte	0x00, 0xf5, 0x21, 0x00


	//----- nvinfo : EIATTR_KPARAM_INFO
	.align		4
.L_133:
        /*0048*/ 	.byte	0x04, 0x17
        /*004a*/ 	.short	(.L_135 - .L_134)
.L_134:
        /*004c*/ 	.word	0x00000000
        /*0050*/ 	.short	0x0009
        /*0052*/ 	.short	0x0038
        /*0054*/ 	.byte	0x00, 0xf5, 0x21, 0x00


	//----- nvinfo : EIATTR_KPARAM_INFO
	.align		4
.L_135:
        /*0058*/ 	.byte	0x04, 0x17
        /*005a*/ 	.short	(.L_137 - .L_136)
.L_136:
        /*005c*/ 	.word	0x00000000
        /*0060*/ 	.short	0x0008
        /*0062*/ 	.short	0x0030
        /*0064*/ 	.byte	0x00, 0xf5, 0x21, 0x00


	//----- nvinfo : EIATTR_KPARAM_INFO
	.align		4
.L_137:
        /*0068*/ 	.byte	0x04, 0x17
        /*006a*/ 	.short	(.L_139 - .L_138)
.L_138:
        /*006c*/ 	.word	0x00000000
        /*0070*/ 	.short	0x0007
        /*0072*/ 	.short	0x0028
        /*0074*/ 	.byte	0x00, 0xf5, 0x21, 0x00


	//----- nvinfo : EIATTR_KPARAM_INFO
	.align		4
.L_139:
        /*0078*/ 	.byte	0x04, 0x17
        /*007a*/ 	.short	(.L_141 - .L_140)
.L_140:
        /*007c*/ 	.word	0x00000000
        /*0080*/ 	.short	0x0006
        /*0082*/ 	.short	0x0020
        /*0084*/ 	.byte	0x00, 0xf5, 0x21, 0x00


	//----- nvinfo : EIATTR_KPARAM_INFO
	.align		4
.L_141:
        /*0088*/ 	.byte	0x04, 0x17
        /*008a*/ 	.short	(.L_143 - .L_142)
.L_142:
        /*008c*/ 	.word	0x00000000
        /*0090*/ 	.short	0x0005
        /*0092*/ 	.short	0x0018
        /*0094*/ 	.byte	0x00, 0xf5, 0x21, 0x00


	//----- nvinfo : EIATTR_KPARAM_INFO
	.align		4
.L_143:
        /*0098*/ 	.byte	0x04, 0x17
        /*009a*/ 	.short	(.L_145 - .L_144)
.L_144:
        /*009c*/ 	.word	0x00000000
        /*00a0*/ 	.short	0x0004
        /*00a2*/ 	.short	0x0010
        /*00a4*/ 	.byte	0x00, 0xf0, 0x11, 0x00


	//----- nvinfo : EIATTR_KPARAM_INFO
	.align		4
.L_145:
        /*00a8*/ 	.byte	0x04, 0x17
        /*00aa*/ 	.short	(.L_147 - .L_146)
.L_146:
        /*00ac*/ 	.word	0x00000000
        /*00b0*/ 	.short	0x0003
        /*00b2*/ 	.short	0x000c
        /*00b4*/ 	.byte	0x00, 0xf0, 0x11, 0x00


	//----- nvinfo : EIATTR_KPARAM_INFO
	.align		4
.L_147:
        /*00b8*/ 	.byte	0x04, 0x17
        /*00ba*/ 	.short	(.L_149 - .L_148)
.L_148:
        /*00bc*/ 	.word	0x00000000
        /*00c0*/ 	.short	0x0002
        /*00c2*/ 	.short	0x0008
        /*00c4*/ 	.byte	0x00, 0xf0, 0x11, 0x00


	//----- nvinfo : EIATTR_KPARAM_INFO
	.align		4
.L_149:
        /*00c8*/ 	.byte	0x04, 0x17
        /*00ca*/ 	.short	(.L_151 - .L_150)
.L_150:
        /*00cc*/ 	.word	0x00000000
        /*00d0*/ 	.short	0x0001
        /*00d2*/ 	.short	0x0004
        /*00d4*/ 	.byte	0x00, 0xf0, 0x11, 0x00


	//----- nvinfo : EIATTR_KPARAM_INFO
	.align		4
.L_151:
        /*00d8*/ 	.byte	0x04, 0x17
        /*00da*/ 	.short	(.L_153 - .L_152)
.L_152:
        /*00dc*/ 	.word	0x00000000
        /*00e0*/ 	.short	0x0000
        /*00e2*/ 	.short	0x0000
        /*00e4*/ 	.byte	0x00, 0xf0, 0x11, 0x00


	//----- nvinfo : EIATTR_SPARSE_MMA_MASK
	.align		4
.L_153:
        /*00e8*/ 	.byte	0x03, 0x50
        /*00ea*/ 	.short	0x0000


	//----- nvinfo : EIATTR_MAXREG_COUNT
	.align		4
        /*00ec*/ 	.byte	0x03, 0x1b
        /*00ee*/ 	.short	0x00ff


	//----- nvinfo : EIATTR_NUM_BARRIERS
	.align		4
        /*00f0*/ 	.byte	0x02, 0x4c
        /*00f2*/ 	.byte	0x01
	.zero		1


	//----- nvinfo : EIATTR_MERCURY_ISA_VERSION
	.align		4
        /*00f4*/ 	.byte	0x03, 0x5f
        /*00f6*/ 	.short	0x0101


	//----- nvinfo : EIATTR_VRC_CTA_INIT_COUNT
	.align		4
        /*00f8*/ 	.byte	0x02, 0x4a
	.zero		1
	.zero		1


	//----- nvinfo : EIATTR_EXIT_INSTR_OFFSETS
	.align		4
        /*00fc*/ 	.byte	0x04, 0x1c
        /*00fe*/ 	.short	(.L_155 - .L_154)


	//   ....[0]....
.L_154:
        /*0100*/ 	.word	0x00000230


	//   ....[1]....
        /*0104*/ 	.word	0x000012d0


	//----- nvinfo : EIATTR_CRS_STACK_SIZE
	.align		4
.L_155:
        /*0108*/ 	.byte	0x04, 0x1e
        /*010a*/ 	.short	(.L_157 - .L_156)
.L_156:
        /*010c*/ 	.word	0x00000000


	//----- nvinfo : EIATTR_CBANK_PARAM_SIZE
	.align		4
.L_157:
        /*0110*/ 	.byte	0x03, 0x19
        /*0112*/ 	.short	0x0060


	//----- nvinfo : EIATTR_PARAM_CBANK
	.align		4
        /*0114*/ 	.byte	0x04, 0x0a
        /*0116*/ 	.short	(.L_159 - .L_158)
	.align		4
.L_158:
        /*0118*/ 	.word	index@(.nv.constant0._Z15cal_first_phaseiiiiiPiS_S_S_S_S_xiS_)
        /*011c*/ 	.short	0x0380
        /*011e*/ 	.short	0x0060


	//----- nvinfo : EIATTR_SW_WAR
	.align		4
.L_159:
        /*0120*/ 	.byte	0x04, 0x36
        /*0122*/ 	.short	(.L_161 - .L_160)
.L_160:
        /*0124*/ 	.word	0x00000008
.L_161:


//--------------------- .nv.info._Z9move_dataPiii --------------------------
	.section	.nv.info._Z9move_dataPiii,"",@"SHT_CUDA_INFO"
	.sectionflags	@""
	.align	4


	//----- nvinfo : EIATTR_CUDA_API_VERSION
	.align		4
        /*0000*/ 	.byte	0x04, 0x37
        /*0002*/ 	.short	(.L_163 - .L_162)
.L_162:
        /*0004*/ 	.word	0x00000082


	//----- nvinfo : EIATTR_KPARAM_INFO
	.align		4
.L_163:
        /*0008*/ 	.byte	0x04, 0x17
        /*000a*/ 	.short	(.L_165 - .L_164)
.L_164:
        /*000c*/ 	.word	0x00000000
        /*0010*/ 	.short	0x0002
        /*0012*/ 	.short	0x000c
        /*0014*/ 	.byte	0x00, 0xf0, 0x11, 0x00


	//----- nvinfo : EIATTR_KPARAM_INFO
	.align		4
.L_165:
        /*0018*/ 	.byte	0x04, 0x17
        /*001a*/ 	.short	(.L_167 - .L_166)
.L_166:
        /*001c*/ 	.word	0x00000000
        /*0020*/ 	.short	0x0001
        /*0022*/ 	.short	0x0008
        /*0024*/ 	.byte	0x00, 0xf0, 0x11, 0x00


	//----- nvinfo : EIATTR_KPARAM_INFO
	.align		4
.L_167:
        /*0028*/ 	.byte	0x04, 0x17
        /*002a*/ 	.short	(.L_169 - .L_168)
.L_168:
        /*002c*/ 	.word	0x00000000
        /*0030*/ 	.short	0x0000
        /*0032*/ 	.short	0x0000
        /*0034*/ 	.byte	0x00, 0xf5, 0x21, 0x00


	//----- nvinfo : EIATTR_SPARSE_MMA_MASK
	.align		4
.L_169:
        /*0038*/ 	.byte	0x03, 0x50
        /*003a*/ 	.short	0x0000


	//----- nvinfo : EIATTR_MAXREG_COUNT
	.align		4
        /*003c*/ 	.byte	0x03, 0x1b
        /*003e*/ 	.short	0x00ff


	//----- nvinfo : EIATTR_MERCURY_ISA_VERSION
	.align		4
        /*0040*/ 	.byte	0x03, 0x5f
        /*0042*/ 	.short	0x0101


	//----- nvinfo : EIATTR_VRC_CTA_INIT_COUNT
	.align		4
        /*0044*/ 	.byte	0x02, 0x4a
	.zero		1
	.zero		1


	//----- nvinfo : EIATTR_EXIT_INSTR_OFFSETS
	.align		4
        /*0048*/ 	.byte	0x04, 0x1c
        /*004a*/ 	.short	(.L_171 - .L_170)


	//   ....[0]....
.L_170:
        /*004c*/ 	.word	0x00000080


	//   ....[1]....
        /*0050*/ 	.word	0x00000120


	//----- nvinfo : EIATTR_CBANK_PARAM_SIZE
	.align		4
.L_171:
        /*0054*/ 	.byte	0x03, 0x19
        /*0056*/ 	.short	0x0010


	//----- nvinfo : EIATTR_PARAM_CBANK
	.align		4
        /*0058*/ 	.byte	0x04, 0x0a
        /*005a*/ 	.short	(.L_173 - .L_172)
	.align		4
.L_172:
        /*005c*/ 	.word	index@(.nv.constant0._Z9move_dataPiii)
        /*0060*/ 	.short	0x0380
        /*0062*/ 	.short	0x0010


	//----- nvinfo : EIATTR_SW_WAR
	.align		4
.L_173:
        /*0064*/ 	.byte	0x04, 0x36
        /*0066*/ 	.short	(.L_175 - .L_174)
.L_174:
        /*0068*/ 	.word	0x00000008
.L_175:


//--------------------- .nv.info._Z11initializeHPi --------------------------
	.section	.nv.info._Z11initializeHPi,"",@"SHT_CUDA_INFO"
	.sectionflags	@""
	.align	4


	//----- nvinfo : EIATTR_CUDA_API_VERSION
	.align		4
        /*0000*/ 	.byte	0x04, 0x37
        /*0002*/ 	.short	(.L_177 - .L_176)
.L_176:
        /*0004*/ 	.word	0x00000082


	//----- nvinfo : EIATTR_KPARAM_INFO
	.align		4
.L_177:
        /*0008*/ 	.byte	0x04, 0x17
        /*000a*/ 	.short	(.L_179 - .L_178)
.L_178:
        /*000c*/ 	.word	0x00000000
        /*0010*/ 	.short	0x0000
        /*0012*/ 	.short	0x0000
        /*0014*/ 	.byte	0x00, 0xf5, 0x21, 0x00


	//----- nvinfo : EIATTR_SPARSE_MMA_MASK
	.align		4
.L_179:
        /*0018*/ 	.byte	0x03, 0x50
        /*001a*/ 	.short	0x0000


	//----- nvinfo : EIATTR_MAXREG_COUNT
	.align		4
        /*001c*/ 	.byte	0x03, 0x1b
        /*001e*/ 	.short	0x00ff


	//----- nvinfo : EIATTR_MERCURY_ISA_VERSION
	.align		4
        /*0020*/ 	.byte	0x03, 0x5f
        /*0022*/ 	.short	0x0101


	//----- nvinfo : EIATTR_VRC_CTA_INIT_COUNT
	.align		4
        /*0024*/ 	.byte	0x02, 0x4a
	.zero		1
	.zero		1


	//----- nvinfo : EIATTR_EXIT_INSTR_OFFSETS
	.align		4
        /*0028*/ 	.byte	0x04, 0x1c
        /*002a*/ 	.short	(.L_181 - .L_180)


	//   ....[0]....
.L_180:
        /*002c*/ 	.word	0x000000d0


	//   ....[1]....
        /*0030*/ 	.word	0x00000110


	//----- nvinfo : EIATTR_CRS_STACK_SIZE
	.align		4
.L_181:
        /*0034*/ 	.byte	0x04, 0x1e
        /*0036*/ 	.short	(.L_183 - .L_182)
.L_182:
        /*0038*/ 	.word	0x00000000


	//----- nvinfo : EIATTR_CBANK_PARAM_SIZE
	.align		4
.L_183:
        /*003c*/ 	.byte	0x03, 0x19
        /*003e*/ 	.short	0x0008


	//----- nvinfo : EIATTR_PARAM_CBANK
	.align		4
        /*0040*/ 	.byte	0x04, 0x0a
        /*0042*/ 	.short	(.L_185 - .L_184)
	.align		4
.L_184:
        /*0044*/ 	.word	index@(.nv.constant0._Z11initializeHPi)
        /*0048*/ 	.short	0x0380
        /*004a*/ 	.short	0x0008


	//----- nvinfo : EIATTR_SW_WAR
	.align		4
.L_185:
        /*004c*/ 	.byte	0x04, 0x36
        /*004e*/ 	.short	(.L_187 - .L_186)
.L_186:
        /*0050*/ 	.word	0x00000008
.L_187:


//--------------------- .nv.info._Z14proint_arrInfoPii --------------------------
	.section	.nv.info._Z14proint_arrInfoPii,"",@"SHT_CUDA_INFO"
	.sectionflags	@""
	.align	4


	//----- nvinfo : EIATTR_CUDA_API_VERSION
	.align		4
        /*0000*/ 	.byte	0x04, 0x37
        /*0002*/ 	.short	(.L_189 - .L_188)
.L_188:
        /*0004*/ 	.word	0x00000082


	//----- nvinfo : EIATTR_KPARAM_INFO
	.align		4
.L_189:
        /*0008*/ 	.byte	0x04, 0x17
        /*000a*/ 	.short	(.L_191 - .L_190)
.L_190:
        /*000c*/ 	.word	0x00000000
        /*0010*/ 	.short	0x0001
        /*0012*/ 	.short	0x0008
        /*0014*/ 	.byte	0x00, 0xf0, 0x11, 0x00


	//----- nvinfo : EIATTR_KPARAM_INFO
	.align		4
.L_191:
        /*0018*/ 	.byte	0x04, 0x17
        /*001a*/ 	.short	(.L_193 - .L_192)
.L_192:
        /*001c*/ 	.word	0x00000000
        /*0020*/ 	.short	0x0000
        /*0022*/ 	.short	0x0000
        /*0024*/ 	.byte	0x00, 0xf5, 0x21, 0x00


	//----- nvinfo : EIATTR_SPARSE_MMA_MASK
	.align		4
.L_193:
        /*0028*/ 	.byte	0x03, 0x50
        /*002a*/ 	.short	0x0000


	//----- nvinfo : EIATTR_MAXREG_COUNT
	.align		4
        /*002c*/ 	.byte	0x03, 0x1b
        /*002e*/ 	.short	0x00ff


	//----- nvinfo : EIATTR_EXTERNS
	.align		4
        /*0030*/ 	.byte	0x04, 0x0f
        /*0032*/ 	.short	(.L_195 - .L_194)


	//   ....[0]....
	.align		4
.L_194:
        /*0034*/ 	.word	index@(vprintf)


	//----- nvinfo : EIATTR_MERCURY_ISA_VERSION
	.align		4
.L_195:
        /*0038*/ 	.byte	0x03, 0x5f
        /*003a*/ 	.short	0x0101


	//----- nvinfo : EIATTR_VRC_CTA_INIT_COUNT
	.align		4
        /*003c*/ 	.byte	0x02, 0x4a
	.zero		1
	.zero		1


	//----- nvinfo : EIATTR_SYSCALL_OFFSETS
	.align		4
        /*0040*/ 	.byte	0x04, 0x46
        /*0042*/ 	.short	(.L_197 - .L_196)


	//   ....[0]....
.L_196:
        /*0044*/ 	.word	0x00000120


	//----- nvinfo : EIATTR_EXIT_INSTR_OFFSETS
	.align		4
.L_197:
        /*0048*/ 	.byte	0x04, 0x1c
        /*004a*/ 	.short	(.L_199 - .L_198)


	//   ....[0]....
.L_198:
        /*004c*/ 	.word	0x00000130


	//----- nvinfo : EIATTR_CBANK_PARAM_SIZE
	.align		4
.L_199:
        /*0050*/ 	.byte	0x03, 0x19
        /*0052*/ 	.short	0x000c


	//----- nvinfo : EIATTR_PARAM_CBANK
	.align		4
        /*0054*/ 	.byte	0x04, 0x0a
        /*0056*/ 	.short	(.L_201 - .L_200)
	.align		4
.L_200:
        /*0058*/ 	.word	index@(.nv.constant0._Z14proint_arrInfoPii)
        /*005c*/ 	.short	0x0380
        /*005e*/ 	.short	0x000c


	//----- nvinfo : EIATTR_SW_WAR
	.align		4
.L_201:
        /*0060*/ 	.byte	0x04, 0x36
        /*0062*/ 	.short	(.L_203 - .L_202)
.L_202:
        /*0064*/ 	.word	0x00000008
.L_203:


//--------------------- .nv.info._Z16fill_array_valuePiim --------------------------
	.section	.nv.info._Z16fill_array_valuePiim,"",@"SHT_CUDA_INFO"
	.sectionflags	@""
	.align	4


	//----- nvinfo : EIATTR_CUDA_API_VERSION
	.align		4
        /*0000*/ 	.byte	0x04, 0x37
        /*0002*/ 	.short	(.L_205 - .L_204)
.L_204:
        /*0004*/ 	.word	0x00000082


	//----- nvinfo : EIATTR_KPARAM_INFO
	.align		4
.L_205:
        /*0008*/ 	.byte	0x04, 0x17
        /*000a*/ 	.short	(.L_207 - .L_206)
.L_206:
        /*000c*/ 	.word	0x00000000
        /*0010*/ 	.short	0x0002
        /*0012*/ 	.short	0x0010
        /*0014*/ 	.byte	0x00, 0xf0, 0x21, 0x00


	//----- nvinfo : EIATTR_KPARAM_INFO
	.align		4
.L_207:
        /*0018*/ 	.byte	0x04, 0x17
        /*001a*/ 	.short	(.L_209 - .L_208)
.L_208:
        /*001c*/ 	.word	0x00000000
        /*0020*/ 	.short	0x0001
        /*0022*/ 	.short	0x0008
        /*0024*/ 	.byte	0x00, 0xf0, 0x11, 0x00


	//----- nvinfo : EIATTR_KPARAM_INFO
	.align		4
.L_209:
        /*0028*/ 	.byte	0x04, 0x17
        /*002a*/ 	.short	(.L_211 - .L_210)
.L_210:
        /*002c*/ 	.word	0x00000000
        /*0030*/ 	.short	0x0000
        /*0032*/ 	.short	0x0000
        /*0034*/ 	.byte	0x00, 0xf5, 0x21, 0x00


	//----- nvinfo : EIATTR_SPARSE_MMA_MASK
	.align		4
.L_211:
        /*0038*/ 	.byte	0x03, 0x50
        /*003a*/ 	.short	0x0000


	//----- nvinfo : EIATTR_MAXREG_COUNT
	.align		4
        /*003c*/ 	.byte	0x03, 0x1b
        /*003e*/ 	.short	0x00ff


	//----- nvinfo : EIATTR_MERCURY_ISA_VERSION
	.align		4
        /*0040*/ 	.byte	0x03, 0x5f
        /*0042*/ 	.short	0x0101


	//----- nvinfo : EIATTR_VRC_CTA_INIT_COUNT
	.align		4
        /*0044*/ 	.byte	0x02, 0x4a
	.zero		1
	.zero		1


	//----- nvinfo : EIATTR_EXIT_INSTR_OFFSETS
	.align		4
        /*0048*/ 	.byte	0x04, 0x1c
        /*004a*/ 	.short	(.L_213 - .L_212)


	//   ....[0]....
.L_212:
        /*004c*/ 	.word	0x00000090


	//   ....[1]....
        /*0050*/ 	.word	0x00000100


	//----- nvinfo : EIATTR_CBANK_PARAM_SIZE
	.align		4
.L_213:
        /*0054*/ 	.byte	0x03, 0x19
        /*0056*/ 	.short	0x0018


	//----- nvinfo : EIATTR_PARAM_CBANK
	.align		4
        /*0058*/ 	.byte	0x04, 0x0a
        /*005a*/ 	.short	(.L_215 - .L_214)
	.align		4
.L_214:
        /*005c*/ 	.word	index@(.nv.constant0._Z16fill_array_valuePiim)
        /*0060*/ 	.short	0x0380
        /*0062*/ 	.short	0x0018


	//----- nvinfo : EIATTR_SW_WAR
	.align		4
.L_215:
        /*0064*/ 	.byte	0x04, 0x36
        /*0066*/ 	.short	(.L_217 - .L_216)
.L_216:
        /*0068*/ 	.word	0x00000008
.L_217:


//--------------------- .nv.callgraph             --------------------------
	.section	.nv.callgraph,"",@"SHT_CUDA_CALLGRAPH"
	.align	4
	.sectionentsize	8
	.align		4
        /*0000*/ 	.word	0x00000000
	.align		4
        /*0004*/ 	.word	0xffffffff
	.align		4
        /*0008*/ 	.word	index@(_Z14proint_arrInfoPii)
	.align		4
        /*000c*/ 	.word	index@(vprintf)
	.align		4
        /*0010*/ 	.word	0x00000000
	.align		4
        /*0014*/ 	.word	0xfffffffe
	.align		4
        /*0018*/ 	.word	0x00000000
	.align		4
        /*001c*/ 	.word	0xfffffffd
	.align		4
        /*0020*/ 	.word	0x00000000
	.align		4
        /*0024*/ 	.word	0xfffffffc


//--------------------- .nv.constant3             --------------------------
	.section	.nv.constant3,"a",@progbits
	.align	4
.nv.constant3:
	.type		device_mtDNA,@object
	.size		device_mtDNA,(device_nDNA - device_mtDNA)
device_mtDNA:
	.zero		53
	.type		device_nDNA,@object
	.size		device_nDNA,(.L_1 - device_nDNA)
device_nDNA:
	.zero		26
.L_1:
	.zero		1
	.type		panalty,@object
	.size		panalty,(.L_2 - panalty)
panalty:
	.zero		16
.L_2:


//--------------------- .nv.constant4             --------------------------
	.section	.nv.constant4,"a",@progbits
	.align	8
	.align		8
.nv.constant4:
        /*0000*/ 	.dword	$str
	.align		8
        /*0008*/ 	.dword	vprintf


//--------------------- .text._Z11do_rest_rowiiiiiiPiS_S_S_S_S_xiS_ --------------------------
	.section	.text._Z11do_rest_rowiiiiiiPiS_S_S_S_S_xiS_,"ax",@progbits
	.align	128
        .global         _Z11do_rest_rowiiiiiiPiS_S_S_S_S_xiS_
        .type           _Z11do_rest_rowiiiiiiPiS_S_S_S_S_xiS_,@function
        .size           _Z11do_rest_rowiiiiiiPiS_S_S_S_S_xiS_,(.L_x_44 - _Z11do_rest_rowiiiiiiPiS_S_S_S_S_xiS_)
        .other          _Z11do_rest_rowiiiiiiPiS_S_S_S_S_xiS_,@"STO_CUDA_ENTRY STV_DEFAULT"
_Z11do_rest_rowiiiiiiPiS_S_S_S_S_xiS_:
.text._Z11do_rest_rowiiiiiiPiS_S_S_S_S_xiS_:
[----:B------:R-:W-:Y:S01]  /*0000*/  LDC R1, c[0x0][0x37c] ;  /* 0x0000df00ff017b82 */ /* 0x000fe20000000800 */
[----:B------:R-:W0:Y:S07]  /*0010*/  S2R R0, SR_TID.X ;  /* 0x0000000000007919 */ /* 0x000e2e0000002100 */
[----:B------:R-:W1:Y:S01]  /*0020*/  LDC.64 R4, c[0x3][0x50] ;  /* 0x00c01400ff047b82 */ /* 0x000e620000000a00 */
[----:B------:R-:W-:Y:S01]  /*0030*/  MOV R2, 0x400 ;  /* 0x0000040000027802 */ /* 0x000fe20000000f00 */
[----:B------:R-:W2:Y:S04]  /*0040*/  S2R R8, SR_CgaCtaId ;  /* 0x0000000000087919 */ /* 0x000ea80000008800 */
[----:B------:R-:W-:-:S02]  /*0050*/  VIADD R3, R2, 0x10 ;  /* 0x0000001002037836 */ /* 0x000fc40000000000 */
[----:B------:R-:W1:Y:S08]  /*0060*/  LDC.64 R6, c[0x3][0x58] ;  /* 0x00c01600ff067b82 */ /* 0x000e700000000a00 */
[----:B------:R-:W3:Y:S01]  /*0070*/  LDC R9, c[0x0][0x390] ;  /* 0x0000e400ff097b82 */ /* 0x000ee20000000800 */
[----:B0-----:R-:W-:Y:S02]  /*0080*/  ISETP.NE.AND P0, PT, R0, RZ, PT ;  /* 0x000000ff0000720c */ /* 0x001fe40003f05270 */
[----:B--2---:R-:W-:-:S02]  /*0090*/  LEA R3, R8, R3, 0x18 ;  /* 0x0000000308037211 */ /* 0x004fc400078ec0ff */
[----:B---3--:R-:W-:-:S09]  /*00a0*/  ISETP.GE.AND P1, PT, R9, 0x1, PT ;  /* 0x000000010900780c */ /* 0x008fd20003f26270 */
[----:B------:R-:W-:Y:S01]  /*00b0*/  @!P0 LEA R2, R8, R2, 0x18 ;  /* 0x0000000208028211 */ /* 0x000fe200078ec0ff */
[----:B------:R-:W-:-:S04]  /*00c0*/  IMAD R8, R0, 0xc, R3 ;  /* 0x0000000c00087824 */ /* 0x000fc800078e0203 */
[----:B-1----:R0:W-:Y:S04]  /*00d0*/  @!P0 STS.128 [R2], R4 ;  /* 0x0000000402008388 */ /* 0x0021e80000000c00 */
[----:B------:R0:W-:Y:S04]  /*00e0*/  STS [R8], RZ ;  /* 0x000000ff08007388 */ /* 0x0001e80000000800 */
[----:B------:R0:W-:Y:S04]  /*00f0*/  STS [R8+0x4], RZ ;  /* 0x000004ff08007388 */ /* 0x0001e80000000800 */
[----:B------:R0:W-:Y:S01]  /*0100*/  STS [R8+0x8], RZ ;  /* 0x000008ff08007388 */ /* 0x0001e20000000800 */
[----:B------:R-:W-:Y:S06]  /*0110*/  BAR.SYNC.DEFER_BLOCKING 0x0 ;  /* 0x0000000000007b1d */ /* 0x000fec0000010000 */
[----:B------:R-:W-:Y:S05]  /*0120*/  @!P1 EXIT ;  /* 0x000000000000994d */ /* 0x000fea0003800000 */
[----:B------:R-:W1:Y:S01]  /*0130*/  LDCU UR4, c[0x0][0x388] ;  /* 0x00007100ff0477ac */ /* 0x000e620008000800 */
[----:B------:R-:W2:Y:S01]  /*0140*/  LDC R11, c[0x0][0x394] ;  /* 0x0000e500ff0b7b82 */ /* 0x000ea20000000800 */
[----:B------:R-:W3:Y:S01]  /*0150*/  LDCU.64 UR8, c[0x0][0x380] ;  /* 0x00007000ff0877ac */ /* 0x000ee20008000a00 */
[----:B------:R-:W4:Y:S06]  /*0160*/  LDCU UR5, c[0x0][0x38c] ;  /* 0x00007180ff0577ac */ /* 0x000f2c0008000800 */
[----:B0-----:R-:W0:Y:S01]  /*0170*/  LDC.64 R2, c[0x0][0x3a0] ;  /* 0x0000e800ff027b82 */ /* 0x001e220000000a00 */
[----:B------:R-:W0:Y:S01]  /*0180*/  LDCU.64 UR12, c[0x0][0x358] ;  /* 0x00006b00ff0c77ac */ /* 0x000e220008000a00 */
[----:B-1----:R-:W-:Y:S01]  /*0190*/  VIADD R9, R0, UR4 ;  /* 0x0000000400097c36 */ /* 0x002fe20008000000 */
[----:B------:R-:W-:-:S03]  /*01a0*/  UMOV UR4, URZ ;  /* 0x000000ff00047c82 */ /* 0x000fc60008000000 */
[----:B------:R-:W-:Y:S01]  /*01b0*/  VIADD R10, R9, 0xffffffff ;  /* 0xffffffff090a7836 */ /* 0x000fe20000000000 */
[----:B---3--:R-:W-:Y:S01]  /*01c0*/  ULOP3.LUT UR7, UR9, 0x7ffffff8, URZ, 0xc0, !UPT ;  /* 0x7ffffff809077892 */ /* 0x008fe2000f8ec0ff */
[----:B--2---:R-:W-:Y:S01]  /*01d0*/  IMAD R11, R11, UR8, -R0 ;  /* 0x000000080b0b7c24 */ /* 0x004fe2000f8e0a00 */
[----:B------:R-:W-:Y:S01]  /*01e0*/  ULOP3.LUT UR11, UR9, 0x7, URZ, 0xc0, !UPT ;  /* 0x00000007090b7892 */ /* 0x000fe2000f8ec0ff */
[----:B----4-:R-:W-:Y:S01]  /*01f0*/  IMAD R10, R10, UR5, R10 ;  /* 0x000000050a0a7c24 */ /* 0x010fe2000f8e020a */
[----:B------:R-:W-:Y:S02]  /*0200*/  ULOP3.LUT UR6, UR9, 0x3, URZ, 0xc0, !UPT ;  /* 0x0000000309067892 */ /* 0x000fe4000f8ec0ff */
[----:B------:R-:W-:Y:S01]  /*0210*/  UIADD3 UR9, UPT, UPT, -UR7, URZ, URZ ;  /* 0x000000ff07097290 */ /* 0x000fe2000fffe1ff */
[----:B0-----:R-:W-:-:S11]  /*0220*/  IMAD.WIDE R2, R9, 0x4, R2 ;  /* 0x0000000409027825 */ /* 0x001fd600078e0202 */
.L_x_9:
[----:B0-----:R-:W0:Y:S01]  /*0230*/  LDCU UR5, c[0x0][0x3d0] ;  /* 0x00007a00ff0577ac */ /* 0x001e220008000800 */
[----:B------:R-:W-:Y:S01]  /*0240*/  VIADD R4, R11, 0x1 ;  /* 0x000000010b047836 */ /* 0x000fe20000000000 */
[----:B------:R-:W-:Y:S01]  /*0250*/  BSSY.RECONVERGENT B0, `(.L_x_0) ;  /* 0x000002f000007945 */ /* 0x000fe20003800200 */
[----:B------:R-:W-:Y:S01]  /*0260*/  MOV R14, R11 ;  /* 0x0000000b000e7202 */ /* 0x000fe20000000f00 */
[----:B-1----:R-:W1:Y:S01]  /*0270*/  LDCU UR8, c[0x0][0x390] ;  /* 0x00007200ff0877ac */ /* 0x002e620008000800 */
[----:B------:R-:W-:Y:S01]  /*0280*/  UIADD3 UR4, UPT, UPT, UR4, 0x1, URZ ;  /* 0x0000000104047890 */ /* 0x000fe2000fffe0ff */
[----:B0-----:R-:W-:-:S04]  /*0290*/  ISETP.GT.AND P0, PT, R4, UR5, PT ;  /* 0x0000000504007c0c */ /* 0x001fc8000bf04270 */
[----:B------:R-:W-:Y:S01]  /*02a0*/  ISETP.GT.U32.OR P0, PT, R11, 0x7ffffffe, P0 ;  /* 0x7ffffffe0b00780c */ /* 0x000fe20000704470 */
[----:B-1----:R-:W-:Y:S01]  /*02b0*/  UISETP.NE.AND UP0, UPT, UR4, UR8, UPT ;  /* 0x000000080400728c */ /* 0x002fe2000bf05270 */
[----:B------:R-:W-:-:S11]  /*02c0*/  IMAD.MOV.U32 R11, RZ, RZ, R4 ;  /* 0x000000ffff0b7224 */ /* 0x000fd600078e0004 */
[----:B------:R-:W-:Y:S05]  /*02d0*/  @P0 BRA `(.L_x_1) ;  /* 0x0000000000980947 */ /* 0x000fea0003800000 */
[----:B------:R-:W0:Y:S01]  /*02e0*/  LDC.64 R12, c[0x0][0x3a8] ;  /* 0x0000ea00ff0c7b82 */ /* 0x000e220000000a00 */
[----:B------:R-:W-:-:S07]  /*02f0*/  IMAD.IADD R5, R10, 0x1, R11 ;  /* 0x000000010a057824 */ /* 0x000fce00078e020b */
[----:B------:R-:W1:Y:S08]  /*0300*/  LDC.64 R16, c[0x0][0x398] ;  /* 0x0000e600ff107b82 */ /* 0x000e700000000a00 */
[----:B------:R-:W2:Y:S01]  /*0310*/  S2UR UR8, SR_CgaCtaId ;  /* 0x00000000000879c3 */ /* 0x000ea20000008800 */
[----:B0-----:R-:W-:Y:S01]  /*0320*/  IMAD.WIDE R12, R5, 0x4, R12 ;  /* 0x00000004050c7825 */ /* 0x001fe200078e020c */
[----:B------:R-:W-:-:S06]  /*0330*/  UMOV UR5, 0x400 ;  /* 0x0000040000057882 */ /* 0x000fcc0000000000 */
[----:B------:R-:W0:Y:S01]  /*0340*/  LDC R19, c[0x0][0x38c] ;  /* 0x0000e300ff137b82 */ /* 0x000e220000000800 */
[----:B------:R-:W3:Y:S01]  /*0350*/  LDG.E R18, desc[UR12][R12.64] ;  /* 0x0000000c0c127981 */ /* 0x000ee2000c1e1900 */
[----:B-1----:R-:W-:-:S06]  /*0360*/  IMAD.WIDE.U32 R16, R14, 0x4, R16 ;  /* 0x000000040e107825 */ /* 0x002fcc00078e0010 */
[----:B------:R-:W1:Y:S01]  /*0370*/  LDC.64 R20, c[0x0][0x3d8] ;  /* 0x0000f600ff147b82 */ /* 0x000e620000000a00 */
[----:B------:R-:W4:Y:S01]  /*0380*/  LDG.E R15, desc[UR12][R16.64] ;  /* 0x0000000c100f7981 */ /* 0x000f22000c1e1900 */
[----:B--2---:R-:W-:-:S09]  /*0390*/  ULEA UR5, UR8, UR5, 0x18 ;  /* 0x0000000508057291 */ /* 0x004fd2000f8ec0ff */
[----:B------:R-:W3:Y:S02]  /*03a0*/  LDS.128 R4, [UR5] ;  /* 0x00000005ff047984 */ /* 0x000ee40008000c00 */
[----:B---3--:R-:W-:-:S05]  /*03b0*/  IMAD.IADD R18, R18, 0x1, R7 ;  /* 0x0000000112127824 */ /* 0x008fca00078e0207 */
[----:B----4-:R-:W-:Y:S01]  /*03c0*/  VIADDMNMX R15, R6, R15, R18, !PT ;  /* 0x0000000f060f7246 */ /* 0x010fe20007800112 */
[----:B0-----:R-:W-:-:S04]  /*03d0*/  IMAD.WIDE R18, R19, 0x4, R12 ;  /* 0x0000000413127825 */ /* 0x001fc800078e020c */
[----:B------:R0:W-:Y:S04]  /*03e0*/  STG.E desc[UR12][R16.64], R15 ;  /* 0x0000000f10007986 */ /* 0x0001e8000c10190c */
[----:B------:R-:W2:Y:S04]  /*03f0*/  LDG.E R22, desc[UR12][R18.64] ;  /* 0x0000000c12167981 */ /* 0x000ea8000c1e1900 */
[----:B------:R-:W3:Y:S01]  /*0400*/  LDG.E R23, desc[UR12][R2.64+-0x4] ;  /* 0xfffffc0c02177981 */ /* 0x000ee2000c1e1900 */
[----:B-1----:R-:W-:Y:S01]  /*0410*/  IMAD.WIDE.U32 R20, R14, 0x4, R20 ;  /* 0x000000040e147825 */ /* 0x002fe200078e0014 */
[----:B--2---:R-:W-:-:S04]  /*0420*/  IADD3 R22, PT, PT, R22, R7, RZ ;  /* 0x0000000716167210 */ /* 0x004fc80007ffe0ff */
[----:B---3--:R-:W-:-:S05]  /*0430*/  VIADDMNMX R23, R6, R23, R22, !PT ;  /* 0x0000001706177246 */ /* 0x008fca0007800116 */
[----:B------:R0:W-:Y:S04]  /*0440*/  STG.E desc[UR12][R2.64+-0x4], R23 ;  /* 0xfffffc1702007986 */ /* 0x0001e8000c10190c */
[----:B------:R-:W2:Y:S04]  /*0450*/  LDG.E R22, desc[UR12][R16.64] ;  /* 0x0000000c10167981 */ /* 0x000ea8000c1e1900 */
[----:B------:R-:W3:Y:S04]  /*0460*/  LDG.E R13, desc[UR12][R12.64+-0x4] ;  /* 0xfffffc0c0c0d7981 */ /* 0x000ee8000c1e1900 */
[----:B------:R-:W4:Y:S01]  /*0470*/  LDG.E R24, desc[UR12][R20.64] ;  /* 0x0000000c14187981 */ /* 0x000f22000c1e1900 */
[----:B------:R-:W1:Y:S08]  /*0480*/  LDC.U8 R7, c[0x3][R14+0x35] ;  /* 0x00c00d400e077b82 */ /* 0x000e700000000000 */
[----:B------:R-:W1:Y:S01]  /*0490*/  LDC.U8 R6, c[0x3][R9+-0x1] ;  /* 0x00ffffc009067b82 */ /* 0x000e620000000000 */
[----:B------:R0:W-:Y:S04]  /*04a0*/  STS [R8+0x4], R9 ;  /* 0x0000040908007388 */ /* 0x0001e80000000800 */
[----:B------:R0:W-:Y:S01]  /*04b0*/  STS [R8+0x8], R11 ;  /* 0x0000080b08007388 */ /* 0x0001e20000000800 */
[----:B-1----:R-:W-:-:S04]  /*04c0*/  ISETP.NE.AND P0, PT, R6, R7, PT ;  /* 0x000000070600720c */ /* 0x002fc80003f05270 */
[----:B------:R-:W-:Y:S02]  /*04d0*/  SEL R4, R4, R5, !P0 ;  /* 0x0000000504047207 */ /* 0x000fe40004000000 */
[----:B--2---:R-:W-:-:S04]  /*04e0*/  VIMNMX R22, PT, PT, R23, R22, !PT ;  /* 0x0000001617167248 */ /* 0x004fc80007fe0100 */
[----:B---3--:R-:W-:-:S04]  /*04f0*/  VIADDMNMX.RELU R5, R13, R4, R22, !PT ;  /* 0x000000040d057246 */ /* 0x008fc80007801116 */
[----:B----4-:R-:W-:Y:S01]  /*0500*/  ISETP.GT.AND P0, PT, R5, R24, PT ;  /* 0x000000180500720c */ /* 0x010fe20003f04270 */
[----:B------:R0:W-:-:S12]  /*0510*/  STS [R8], R5 ;  /* 0x0000000508007388 */ /* 0x0001d80000000800 */
[----:B------:R0:W-:Y:S04]  /*0520*/  @P0 STG.E desc[UR12][R20.64], R5 ;  /* 0x0000000514000986 */ /* 0x0001e8000c10190c */
[----:B------:R0:W-:Y:S02]  /*0530*/  STG.E desc[UR12][R18.64+0x4], R5 ;  /* 0x0000040512007986 */ /* 0x0001e4000c10190c */
.L_x_1:
[----:B------:R-:W-:Y:S05]  /*0540*/  BSYNC.RECONVERGENT B0 ;  /* 0x0000000000007941 */ /* 0x000fea0003800200 */
.L_x_0:
[----:B------:R-:W-:Y:S01]  /*0550*/  BAR.SYNC.DEFER_BLOCKING 0x0 ;  /* 0x0000000000007b1d */ /* 0x000fe20000010000 */
[----:B------:R-:W-:-:S05]  /*0560*/  ISETP.NE.AND P0, PT, R0, RZ, PT ;  /* 0x000000ff0000720c */ /* 0x000fca0003f05270 */
[----:B------:R-:W-:Y:S08]  /*0570*/  BSSY.RECONVERGENT B0, `(.L_x_2) ;  /* 0x0000084000007945 */ /* 0x000ff00003800200 */
[----:B------:R-:W-:Y:S05]  /*0580*/  @P0 BRA `(.L_x_3) ;  /* 0x0000000800080947 */ /* 0x000fea0003800000 */
[----:B------:R-:W1:Y:S01]  /*0590*/  LDCU UR5, c[0x0][0x384] ;  /* 0x00007080ff0577ac */ /* 0x000e620008000800 */
[----:B0-----:R-:W-:Y:S02]  /*05a0*/  IMAD.MOV.U32 R15, RZ, RZ, RZ ;  /* 0x000000ffff0f7224 */ /* 0x001fe400078e00ff */
[----:B------:R-:W-:Y:S02]  /*05b0*/  IMAD.MOV.U32 R12, RZ, RZ, -0x1 ;  /* 0xffffffffff0c7424 */ /* 0x000fe400078e00ff */
[----:B------:R-:W-:Y:S01]  /*05c0*/  IMAD.MOV.U32 R13, RZ, RZ, -0x1 ;  /* 0xffffffffff0d7424 */ /* 0x000fe200078e00ff */
[----:B-1----:R-:W-:-:S09]  /*05d0*/  UISETP.GE.AND UP1, UPT, UR5, 0x1, UPT ;  /* 0x000000010500788c */ /* 0x002fd2000bf26270 */
[----:B------:R-:W-:Y:S05]  /*05e0*/  BRA.U !UP1, `(.L_x_4) ;  /* 0x0000000509c87547 */ /* 0x000fea000b800000 */
[----:B------:R-:W-:Y:S01]  /*05f0*/  UISETP.GE.U32.AND UP1, UPT, UR5, 0x8, UPT ;  /* 0x000000080500788c */ /* 0x000fe2000bf26070 */
[----:B------:R-:W-:Y:S02]  /*0600*/  HFMA2 R15, -RZ, RZ, 0, 0 ;  /* 0x00000000ff0f7431 */ /* 0x000fe400000001ff */
[----:B------:R-:W-:Y:S01]  /*0610*/  IMAD.MOV.U32 R13, RZ, RZ, -0x1 ;  /* 0xffffffffff0d7424 */ /* 0x000fe200078e00ff */
[----:B------:R-:W-:Y:S01]  /*0620*/  UMOV UR5, URZ ;  /* 0x000000ff00057c82 */ /* 0x000fe20008000000 */
[----:B------:R-:W-:-:S04]  /*0630*/  IMAD.MOV.U32 R12, RZ, RZ, -0x1 ;  /* 0xffffffffff0c7424 */ /* 0x000fc800078e00ff */
[----:B------:R-:W-:Y:S05]  /*0640*/  BRA.U !UP1, `(.L_x_5) ;  /* 0x0000000109bc7547 */ /* 0x000fea000b800000 */
[----:B------:R-:W0:Y:S01]  /*0650*/  S2UR UR8, SR_CgaCtaId ;  /* 0x00000000000879c3 */ /* 0x000e220000008800 */
[----:B------:R-:W-:Y:S01]  /*0660*/  UMOV UR5, 0x400 ;  /* 0x0000040000057882 */ /* 0x000fe20000000000 */
[----:B------:R-:W-:Y:S01]  /*0670*/  IMAD.MOV.U32 R15, RZ, RZ, RZ ;  /* 0x000000ffff0f7224 */ /* 0x000fe200078e00ff */
[----:B------:R-:W-:Y:S01]  /*0680*/  UIADD3 UR5, UPT, UPT, UR5, 0x10, URZ ;  /* 0x0000001005057890 */ /* 0x000fe2000fffe0ff */
[----:B------:R-:W-:-:S03]  /*0690*/  MOV R13, 0xffffffff ;  /* 0xffffffff000d7802 */ /* 0x000fc60000000f00 */
[----:B0-----:R-:W-:-:S03]  /*06a0*/  ULEA UR5, UR8, UR5, 0x18 ;  /* 0x0000000508057291 */ /* 0x001fc6000f8ec0ff */
[----:B------:R-:W-:Y:S01]  /*06b0*/  UMOV UR8, UR9 ;  /* 0x0000000900087c82 */ /* 0x000fe20008000000 */
[----:B------:R-:W-:-:S12]  /*06c0*/  UIADD3 UR5, UPT, UPT, UR5, 0x30, URZ ;  /* 0x0000003005057890 */ /* 0x000fd8000fffe0ff */
.L_x_6:
[----:B0-----:R-:W0:Y:S01]  /*06d0*/  LDS.128 R4, [UR5+-0x30] ;  /* 0xffffd005ff047984 */ /* 0x001e220008000c00 */
[----:B------:R-:W-:-:S03]  /*06e0*/  UIADD3 UR8, UPT, UPT, UR8, 0x8, URZ ;  /* 0x0000000808087890 */ /* 0x000fc6000fffe0ff */
[----:B-1----:R-:W1:Y:S01]  /*06f0*/  LDS R14, [UR5+-0x18] ;  /* 0xffffe805ff0e7984 */ /* 0x002e620008000800 */
[----:B------:R-:W-:-:S03]  /*0700*/  UISETP.NE.AND UP1, UPT, UR8, URZ, UPT ;  /* 0x000000ff0800728c */ /* 0x000fc6000bf25270 */
[----:B------:R-:W2:Y:S01]  /*0710*/  LDS R16, [UR5+-0xc] ;  /* 0xfffff405ff107984 */ /* 0x000ea20008000800 */
[----:B0-----:R-:W-:-:S13]  /*0720*/  ISETP.GT.AND P0, PT, R4, R15, PT ;  /* 0x0000000f0400720c */ /* 0x001fda0003f04270 */
[----:B------:R-:W-:Y:S02]  /*0730*/  @P0 IMAD.MOV.U32 R15, RZ, RZ, R4 ;  /* 0x000000ffff0f0224 */ /* 0x000fe400078e0004 */
[----:B------:R-:W-:Y:S02]  /*0740*/  @P0 IMAD.MOV.U32 R12, RZ, RZ, R5 ;  /* 0x000000ffff0c0224 */ /* 0x000fe400078e0005 */
[----:B---3--:R-:W-:Y:S01]  /*0750*/  @P0 IMAD.MOV.U32 R13, RZ, RZ, R6 ;  /* 0x000000ffff0d0224 */ /* 0x008fe200078e0006 */
[----:B------:R-:W-:-:S13]  /*0760*/  ISETP.GT.AND P1, PT, R7, R15, PT ;  /* 0x0000000f0700720c */ /* 0x000fda0003f24270 */
[----:B------:R-:W-:Y:S01]  /*0770*/  @P1 MOV R15, R7 ;  /* 0x00000007000f1202 */ /* 0x000fe20000000f00 */
[----:B------:R-:W-:Y:S03]  /*0780*/  @P1 LDS.64 R12, [UR5+-0x20] ;  /* 0xffffe005ff0c1984 */ /* 0x000fe60008000a00 */
[----:B-1----:R-:W-:Y:S01]  /*0790*/  ISETP.GT.AND P0, PT, R14, R15, PT ;  /* 0x0000000f0e00720c */ /* 0x002fe20003f04270 */
[----:B------:R-:W0:-:S12]  /*07a0*/  LDS.128 R4, [UR5] ;  /* 0x00000005ff047984 */ /* 0x000e180008000c00 */
[----:B------:R-:W-:Y:S01]  /*07b0*/  @P0 IMAD.MOV.U32 R15, RZ, RZ, R14 ;  /* 0x000000ffff0f0224 */ /* 0x000fe200078e000e */
[----:B------:R-:W-:Y:S04]  /*07c0*/  @P0 LDS R12, [UR5+-0x14] ;  /* 0xffffec05ff0c0984 */ /* 0x000fe80008000800 */
[----:B------:R-:W-:Y:S01]  /*07d0*/  @P0 LDS R13, [UR5+-0x10] ;  /* 0xfffff005ff0d0984 */ /* 0x000fe20008000800 */
[----:B--2---:R-:W-:-:S13]  /*07e0*/  ISETP.GT.AND P0, PT, R16, R15, PT ;  /* 0x0000000f1000720c */ /* 0x004fda0003f04270 */
[----:B------:R-:W1:Y:S01]  /*07f0*/  @P0 LDS.64 R12, [UR5+-0x8] ;  /* 0xfffff805ff0c0984 */ /* 0x000e620008000a00 */
[----:B------:R-:W-:-:S05]  /*0800*/  @P0 IMAD.MOV.U32 R15, RZ, RZ, R16 ;  /* 0x000000ffff0f0224 */ /* 0x000fca00078e0010 */
[----:B0-----:R-:W-:-:S13]  /*0810*/  ISETP.GT.AND P0, PT, R4, R15, PT ;  /* 0x0000000f0400720c */ /* 0x001fda0003f04270 */
[----:B------:R-:W-:Y:S02]  /*0820*/  @P0 IMAD.MOV.U32 R15, RZ, RZ, R4 ;  /* 0x000000ffff0f0224 */ /* 0x000fe400078e0004 */
[----:B------:R-:W0:Y:S03]  /*0830*/  LDS R4, [UR5+0x18] ;  /* 0x00001805ff047984 */ /* 0x000e260008000800 */
[----:B------:R-:W-:Y:S01]  /*0840*/  ISETP.GT.AND P1, PT, R7, R15, PT ;  /* 0x0000000f0700720c */ /* 0x000fe20003f24270 */
[----:B-1----:R-:W-:Y:S01]  /*0850*/  @P0 IMAD.MOV.U32 R13, RZ, RZ, R6 ;  /* 0x000000ffff0d0224 */ /* 0x002fe200078e0006 */
[----:B------:R-:W-:Y:S01]  /*0860*/  @P0 MOV R12, R5 ;  /* 0x00000005000c0202 */ /* 0x000fe20000000f00 */
[----:B------:R-:W1:Y:S10]  /*0870*/  LDS R6, [UR5+0x24] ;  /* 0x00002405ff067984 */ /* 0x000e740008000800 */
[----:B------:R-:W-:Y:S01]  /*0880*/  @P1 IMAD.MOV.U32 R15, RZ, RZ, R7 ;  /* 0x000000ffff0f1224 */ /* 0x000fe200078e0007 */
[----:B------:R-:W2:Y:S04]  /*0890*/  @P1 LDS.64 R12, [UR5+0x10] ;  /* 0x00001005ff0c1984 */ /* 0x000ea80008000a00 */
[----:B0-----:R-:W-:-:S13]  /*08a0*/  ISETP.GT.AND P0, PT, R4, R15, PT ;  /* 0x0000000f0400720c */ /* 0x001fda0003f04270 */
[----:B------:R-:W-:Y:S01]  /*08b0*/  @P0 IMAD.MOV.U32 R15, RZ, RZ, R4 ;  /* 0x000000ffff0f0224 */ /* 0x000fe200078e0004 */
[----:B------:R-:W0:Y:S04]  /*08c0*/  @P0 LDS R12, [UR5+0x1c] ;  /* 0x00001c05ff0c0984 */ /* 0x000e280008000800 */
[----:B------:R-:W3:Y:S01]  /*08d0*/  @P0 LDS R13, [UR5+0x20] ;  /* 0x00002005ff0d0984 */ /* 0x000ee20008000800 */
[----:B-1----:R-:W-:-:S13]  /*08e0*/  ISETP.GT.AND P0, PT, R6, R15, PT ;  /* 0x0000000f0600720c */ /* 0x002fda0003f04270 */
[----:B------:R-:W-:Y:S01]  /*08f0*/  @P0 MOV R15, R6 ;  /* 0x00000006000f0202 */ /* 0x000fe20000000f00 */
[----:B------:R-:W1:Y:S01]  /*0900*/  @P0 LDS.64 R12, [UR5+0x28] ;  /* 0x00002805ff0c0984 */ /* 0x000e620008000a00 */
[----:B------:R-:W-:Y:S01]  /*0910*/  UIADD3 UR5, UPT, UPT, UR5, 0x60, URZ ;  /* 0x0000006005057890 */ /* 0x000fe2000fffe0ff */
[----:B--2---:R-:W-:Y:S11]  /*0920*/  BRA.U UP1, `(.L_x_6) ;  /* 0xfffffffd01687547 */ /* 0x004ff6000b83ffff */
[----:B------:R-:W-:-:S05]  /*0930*/  UMOV UR5, UR7 ;  /* 0x0000000700057c82 */ /* 0x000fca0008000000 */
.L_x_5:
[----:B------:R-:W-:-:S09]  /*0940*/  UISETP.NE.AND UP1, UPT, UR11, URZ, UPT ;  /* 0x000000ff0b00728c */ /* 0x000fd2000bf25270 */
[----:B------:R-:W-:Y:S05]  /*0950*/  BRA.U !UP1, `(.L_x_4) ;  /* 0x0000000109ec7547 */ /* 0x000fea000b800000 */
[----:B------:R-:W-:Y:S02]  /*0960*/  UIADD3 UR8, UPT, UPT, UR11, -0x1, URZ ;  /* 0xffffffff0b087890 */ /* 0x000fe4000fffe0ff */
[----:B------:R-:W-:Y:S02]  /*0970*/  UISETP.NE.AND UP2, UPT, UR6, URZ, UPT ;  /* 0x000000ff0600728c */ /* 0x000fe4000bf45270 */
[----:B------:R-:W-:-:S09]  /*0980*/  UISETP.GE.U32.AND UP1, UPT, UR8, 0x3, UPT ;  /* 0x000000030800788c */ /* 0x000fd2000bf26070 */
[----:B------:R-:W-:Y:S05]  /*0990*/  BRA.U !UP1, `(.L_x_7) ;  /* 0x0000000109607547 */ /* 0x000fea000b800000 */
[----:B------:R-:W2:Y:S01]  /*09a0*/  S2UR UR10, SR_CgaCtaId ;  /* 0x00000000000a79c3 */ /* 0x000ea20000008800 */
[----:B------:R-:W-:Y:S02]  /*09b0*/  UMOV UR8, 0x400 ;  /* 0x0000040000087882 */ /* 0x000fe40000000000 */
[----:B------:R-:W-:-:S04]  /*09c0*/  UIADD3 UR8, UPT, UPT, UR8, 0x10, URZ ;  /* 0x0000001008087890 */ /* 0x000fc8000fffe0ff */
[----:B--2---:R-:W-:-:S04]  /*09d0*/  ULEA UR8, UR10, UR8, 0x18 ;  /* 0x000000080a087291 */ /* 0x004fc8000f8ec0ff */
[----:B------:R-:W-:Y:S02]  /*09e0*/  UIMAD UR8, UR5, 0xc, UR8 ;  /* 0x0000000c050878a4 */ /* 0x000fe4000f8e0208 */
[----:B------:R-:W-:-:S07]  /*09f0*/  UIADD3 UR5, UPT, UPT, UR5, 0x4, URZ ;  /* 0x0000000405057890 */ /* 0x000fce000fffe0ff */
[----:B------:R-:W2:Y:S04]  /*0a00*/  LDS.64 R4, [UR8] ;  /* 0x00000008ff047984 */ /* 0x000ea80008000a00 */
[----:B------:R-:W4:Y:S04]  /*0a10*/  LDS R6, [UR8+0xc] ;  /* 0x00000c08ff067984 */ /* 0x000f280008000800 */
[----:B------:R-:W5:Y:S01]  /*0a20*/  LDS.64 R16, [UR8+0x18] ;  /* 0x00001808ff107984 */ /* 0x000f620008000a00 */
[----:B--2---:R-:W-:-:S13]  /*0a30*/  ISETP.GT.AND P0, PT, R4, R15, PT ;  /* 0x0000000f0400720c */ /* 0x004fda0003f04270 */
[----:B------:R-:W-:Y:S01]  /*0a40*/  @P0 IMAD.MOV.U32 R15, RZ, RZ, R4 ;  /* 0x000000ffff0f0224 */ /* 0x000fe200078e0004 */
[----:B-1-3--:R-:W-:Y:S01]  /*0a50*/  @P0 LDS R13, [UR8+0x8] ;  /* 0x00000808ff0d0984 */ /* 0x00afe20008000800 */
[----:B0-----:R-:W-:-:S03]  /*0a60*/  @P0 IMAD.MOV.U32 R12, RZ, RZ, R5 ;  /* 0x000000ffff0c0224 */ /* 0x001fc600078e0005 */
[----:B----4-:R-:W-:Y:S01]  /*0a70*/  ISETP.GT.AND P1, PT, R6, R15, PT ;  /* 0x0000000f0600720c */ /* 0x010fe20003f24270 */
[----:B------:R-:W0:-:S12]  /*0a80*/  LDS R4, [UR8+0x24] ;  /* 0x00002408ff047984 */ /* 0x000e180008000800 */
[----:B------:R-:W1:Y:S01]  /*0a90*/  @P1 LDS.64 R12, [UR8+0x10] ;  /* 0x00001008ff0c1984 */ /* 0x000e620008000a00 */
[----:B------:R-:W-:-:S05]  /*0aa0*/  @P1 IMAD.MOV.U32 R15, RZ, RZ, R6 ;  /* 0x000000ffff0f1224 */ /* 0x000fca00078e0006 */
[----:B-----5:R-:W-:-:S13]  /*0ab0*/  ISETP.GT.AND P0, PT, R16, R15, PT ;  /* 0x0000000f1000720c */ /* 0x020fda0003f04270 */
[----:B------:R-:W-:Y:S01]  /*0ac0*/  @P0 MOV R15, R16 ;  /* 0x00000010000f0202 */ /* 0x000fe20000000f00 */
[----:B------:R-:W2:Y:S03]  /*0ad0*/  @P0 LDS R13, [UR8+0x20] ;  /* 0x00002008ff0d0984 */ /* 0x000ea60008000800 */
[----:B0-----:R-:W-:Y:S01]  /*0ae0*/  ISETP.GT.AND P1, PT, R4, R15, PT ;  /* 0x0000000f0400720c */ /* 0x001fe20003f24270 */
[----:B-1----:R-:W-:-:S12]  /*0af0*/  @P0 IMAD.MOV.U32 R12, RZ, RZ, R17 ;  /* 0x000000ffff0c0224 */ /* 0x002fd800078e0011 */
[----:B------:R-:W-:Y:S01]  /*0b00*/  @P1 IMAD.MOV.U32 R15, RZ, RZ, R4 ;  /* 0x000000ffff0f1224 */ /* 0x000fe200078e0004 */
[----:B------:R-:W4:Y:S06]  /*0b10*/  @P1 LDS.64 R12, [UR8+0x28] ;  /* 0x00002808ff0c1984 */ /* 0x000f2c0008000a00 */
.L_x_7:
[----:B------:R-:W-:Y:S05]  /*0b20*/  BRA.U !UP2, `(.L_x_4) ;  /* 0x000000010a787547 */ /* 0x000fea000b800000 */
[----:B------:R-:W5:Y:S01]  /*0b30*/  LDCU UR8, c[0x0][0x384] ;  /* 0x00007080ff0877ac */ /* 0x000f620008000800 */
[----:B------:R-:W-:Y:S02]  /*0b40*/  UISETP.NE.AND UP1, UPT, UR6, 0x1, UPT ;  /* 0x000000010600788c */ /* 0x000fe4000bf25270 */
[----:B-----5:R-:W-:-:S07]  /*0b50*/  ULOP3.LUT UP2, URZ, UR8, 0x1, URZ, 0xc0, !UPT ;  /* 0x0000000108ff7892 */ /* 0x020fce000f84c0ff */
[----:B------:R-:W-:Y:S05]  /*0b60*/  BRA.U !UP1, `(.L_x_8) ;  /* 0x00000001093c7547 */ /* 0x000fea000b800000 */
[----:B------:R-:W5:Y:S01]  /*0b70*/  S2UR UR10, SR_CgaCtaId ;  /* 0x00000000000a79c3 */ /* 0x000f620000008800 */
[----:B------:R-:W-:Y:S02]  /*0b80*/  UMOV UR8, 0x400 ;  /* 0x0000040000087882 */ /* 0x000fe40000000000 */
[----:B------:R-:W-:-:S04]  /*0b90*/  UIADD3 UR8, UPT, UPT, UR8, 0x10, URZ ;  /* 0x0000001008087890 */ /* 0x000fc8000fffe0ff */
[----:B-----5:R-:W-:-:S04]  /*0ba0*/  ULEA UR8, UR10, UR8, 0x18 ;  /* 0x000000080a087291 */ /* 0x020fc8000f8ec0ff */
[----:B------:R-:W-:Y:S02]  /*0bb0*/  UIMAD UR8, UR5, 0xc, UR8 ;  /* 0x0000000c050878a4 */ /* 0x000fe4000f8e0208 */
[----:B------:R-:W-:-:S07]  /*0bc0*/  UIADD3 UR5, UPT, UPT, UR5, 0x2, URZ ;  /* 0x0000000205057890 */ /* 0x000fce000fffe0ff */
[----:B------:R-:W5:Y:S04]  /*0bd0*/  LDS.64 R4, [UR8] ;  /* 0x00000008ff047984 */ /* 0x000f680008000a00 */
[----:B------:R-:W2:Y:S01]  /*0be0*/  LDS R6, [UR8+0xc] ;  /* 0x00000c08ff067984 */ /* 0x000ea20008000800 */
[----:B-----5:R-:W-:-:S13]  /*0bf0*/  ISETP.GT.AND P0, PT, R4, R15, PT ;  /* 0x0000000f0400720c */ /* 0x020fda0003f04270 */
[----:B------:R-:W-:Y:S01]  /*0c00*/  @P0 IMAD.MOV.U32 R15, RZ, RZ, R4 ;  /* 0x000000ffff0f0224 */ /* 0x000fe200078e0004 */
[----:B01--4-:R-:W-:Y:S01]  /*0c10*/  @P0 MOV R12, R5 ;  /* 0x00000005000c0202 */ /* 0x013fe20000000f00 */
[----:B--23--:R-:W0:Y:S03]  /*0c20*/  @P0 LDS R13, [UR8+0x8] ;  /* 0x00000808ff0d0984 */ /* 0x00ce260008000800 */
[----:B------:R-:W-:-:S13]  /*0c30*/  ISETP.GT.AND P1, PT, R6, R15, PT ;  /* 0x0000000f0600720c */ /* 0x000fda0003f24270 */
[----:B------:R-:W1:Y:S01]  /*0c40*/  @P1 LDS.64 R12, [UR8+0x10] ;  /* 0x00001008ff0c1984 */ /* 0x000e620008000a00 */
[----:B------:R-:W-:-:S07]  /*0c50*/  @P1 IMAD.MOV.U32 R15, RZ, RZ, R6 ;  /* 0x000000ffff0f1224 */ /* 0x000fce00078e0006 */
.L_x_8:
[----:B------:R-:W-:Y:S05]  /*0c60*/  BRA.U !UP2, `(.L_x_4) ;  /* 0x000000010a287547 */ /* 0x000fea000b800000 */
[----:B------:R-:W5:Y:S01]  /*0c70*/  S2UR UR10, SR_CgaCtaId ;  /* 0x00000000000a79c3 */ /* 0x000f620000008800 */
[----:B------:R-:W-:Y:S02]  /*0c80*/  UMOV UR8, 0x400 ;  /* 0x0000040000087882 */ /* 0x000fe40000000000 */
[----:B------:R-:W-:-:S04]  /*0c90*/  UIADD3 UR8, UPT, UPT, UR8, 0x10, URZ ;  /* 0x0000001008087890 */ /* 0x000fc8000fffe0ff */
[----:B-----5:R-:W-:-:S04]  /*0ca0*/  ULEA UR8, UR10, UR8, 0x18 ;  /* 0x000000080a087291 */ /* 0x020fc8000f8ec0ff */
[----:B------:R-:W-:-:S09]  /*0cb0*/  UIMAD UR5, UR5, 0xc, UR8 ;  /* 0x0000000c050578a4 */ /* 0x000fd2000f8e0208 */
[----:B------:R-:W5:Y:S02]  /*0cc0*/  LDS.64 R4, [UR5] ;  /* 0x00000005ff047984 */ /* 0x000f640008000a00 */
[----:B-----5:R-:W-:-:S13]  /*0cd0*/  ISETP.GT.AND P0, PT, R4, R15, PT ;  /* 0x0000000f0400720c */ /* 0x020fda0003f04270 */
[----:B01234-:R-:W0:Y:S01]  /*0ce0*/  @P0 LDS R13, [UR5+0x8] ;  /* 0x00000805ff0d0984 */ /* 0x01fe220008000800 */
[----:B------:R-:W-:Y:S01]  /*0cf0*/  @P0 IMAD.MOV.U32 R12, RZ, RZ, R5 ;  /* 0x000000ffff0c0224 */ /* 0x000fe200078e0005 */
[----:B------:R-:W-:-:S07]  /*0d00*/  @P0 MOV R15, R4 ;  /* 0x00000004000f0202 */ /* 0x000fce0000000f00 */
.L_x_4:
[----:B------:R-:W5:Y:S02]  /*0d10*/  LDC.64 R4, c[0x0][0x3b0] ;  /* 0x0000ec00ff047b82 */ /* 0x000f640000000a00 */
[----:B-----5:R0:W-:Y:S04]  /*0d20*/  REDG.E.MAX.S32.STRONG.GPU desc[UR12][R4.64], R15 ;  /* 0x0000000f0400798e */ /* 0x0201e8000d12e30c */
[----:B------:R-:W5:Y:S02]  /*0d30*/  LDG.E R6, desc[UR12][R4.64] ;  /* 0x0000000c04067981 */ /* 0x000f64000c1e1900 */
[----:B-----5:R-:W-:-:S13]  /*0d40*/  ISETP.NE.AND P0, PT, R6, R15, PT ;  /* 0x0000000f0600720c */ /* 0x020fda0003f05270 */
[----:B------:R-:W0:Y:S08]  /*0d50*/  @!P0 LDC R14, c[0x0][0x3c8] ;  /* 0x0000f200ff0e8b82 */ /* 0x000e300000000800 */
[----:B------:R-:W5:Y:S08]  /*0d60*/  @!P0 LDC.64 R6, c[0x0][0x3b8] ;  /* 0x0000ee00ff068b82 */ /* 0x000f700000000a00 */
[----:B------:R-:W5:Y:S01]  /*0d70*/  @!P0 LDC.64 R16, c[0x0][0x3c0] ;  /* 0x0000f000ff108b82 */ /* 0x000f620000000a00 */
[----:B01234-:R-:W-:Y:S01]  /*0d80*/  @!P0 IMAD.IADD R13, R13, 0x1, R14 ;  /* 0x000000010d0d8824 */ /* 0x01ffe200078e020e */
[----:B-----5:R1:W-:Y:S04]  /*0d90*/  @!P0 STG.E desc[UR12][R6.64], R12 ;  /* 0x0000000c06008986 */ /* 0x0203e8000c10190c */
[----:B------:R1:W-:Y:S02]  /*0da0*/  @!P0 STG.E desc[UR12][R16.64], R13 ;  /* 0x0000000d10008986 */ /* 0x0003e4000c10190c */
.L_x_3:
[----:B------:R-:W-:Y:S05]  /*0db0*/  BSYNC.RECONVERGENT B0 ;  /* 0x0000000000007941 */ /* 0x000fea0003800200 */
.L_x_2:
[----:B------:R-:W-:Y:S06]  /*0dc0*/  BAR.SYNC.DEFER_BLOCKING 0x0 ;  /* 0x0000000000007b1d */ /* 0x000fec0000010000 */
[----:B------:R-:W-:Y:S05]  /*0dd0*/  BRA.U UP0, `(.L_x_9) ;  /* 0xfffffff500147547 */ /* 0x000fea000b83ffff */
[----:B------:R-:W-:Y:S05]  /*0de0*/  EXIT ;  /* 0x000000000000794d */ /* 0x000fea0003800000 */
.L_x_10:
[----:B------:R-:W-:-:S00]  /*0df0*/  BRA `(.L_x_10) ;  /* 0xfffffffc00fc7947 */ /* 0x000fc0000383ffff */
[----:B------:R-:W-:-:S00]  /*0e00*/  NOP ;  /* 0x0000000000007918 */ /* 0x000fc00000000000 */
[----:B------:R-:W-:-:S00]  /*0e10*/  NOP ;  /* 0x0000000000007918 */ /* 0x000fc00000000000 */
[----:B------:R-:W-:-:S00]  /*0e20*/  NOP ;  /* 0x0000000000007918 */ /* 0x000fc00000000000 */
[----:B------:R-:W-:-:S00]  /*0e30*/  NOP ;  /* 0x0000000000007918 */ /* 0x000fc00000000000 */
[----:B------:R-:W-:-:S00]  /*0e40*/  NOP ;  /* 0x0000000000007918 */ /* 0x000fc00000000000 */
[----:B------:R-:W-:-:S00]  /*0e50*/  NOP ;  /* 0x0000000000007918 */ /* 0x000fc00000000000 */
[----:B------:R-:W-:-:S00]  /*0e60*/  NOP ;  /* 0x0000000000007918 */ /* 0x000fc00000000000 */
[----:B------:R-:W-:-:S00]  /*0e70*/  NOP ;  /* 0x0000000000007918 */ /* 0x000fc00000000000 */
.L_x_44:


//--------------------- .text._Z16cal_second_phaseiiiiiPiS_S_S_S_S_xiS_ --------------------------
	.section	.text._Z16cal_second_phaseiiiiiPiS_S_S_S_S_xiS_,"ax",@progbits
	.align	128
        .global         _Z16cal_second_phaseiiiiiPiS_S_S_S_S_xiS_
        .type           _Z16cal_second_phaseiiiiiPiS_S_S_S_S_xiS_,@function
        .size           _Z16cal_second_phaseiiiiiPiS_S_S_S_S_xiS_,(.L_x_45 - _Z16cal_second_phaseiiiiiPiS_S_S_S_S_xiS_)
        .other          _Z16cal_second_phaseiiiiiPiS_S_S_S_S_xiS_,@"STO_CUDA_ENTRY STV_DEFAULT"
_Z16cal_second_phaseiiiiiPiS_S_S_S_S_xiS_:
.text._Z16cal_second_phaseiiiiiPiS_S_S_S_S_xiS_:
[----:B------:R-:W-:Y:S01]  /*0000*/  LDC R1, c[0x0][0x37c] ;  /* 0x0000df00ff017b82 */ /* 0x000fe20000000800 */
[----:B------:R-:W0:Y:S07]  /*0010*/  S2R R0, SR_TID.X ;  /* 0x0000000000007919 */ /* 0x000e2e0000002100 */
[----:B------:R-:W1:Y:S01]  /*0020*/  LDC R6, c[0x0][0x388] ;  /* 0x0000e200ff067b82 */ /* 0x000e620000000800 */
[----:B------:R-:W-:Y:S01]  /*0030*/  BSSY.RECONVERGENT B0, `(.L_x_11) ;  /* 0x0000018000007945 */ /* 0x000fe20003800200 */
[----:B0-----:R-:W-:-:S13]  /*0040*/  ISETP.NE.AND P0, PT, R0, RZ, PT ;  /* 0x000000ff0000720c */ /* 0x001fda0003f05270 */
[----:B------:R-:W-:Y:S05]  /*0050*/  @P0 BRA `(.L_x_12) ;  /* 0x0000000000540947 */ /* 0x000fea0003800000 */
[----:B------:R-:W0:Y:S01]  /*0060*/  S2UR UR5, SR_CgaCtaId ;  /* 0x00000000000579c3 */ /* 0x000e220000008800 */
[----:B------:R-:W-:-:S07]  /*0070*/  UMOV UR4, 0x400 ;  /* 0x0000040000047882 */ /* 0x000fce0000000000 */
[----:B------:R-:W2:Y:S08]  /*0080*/  LDC.64 R2, c[0x3][0x50] ;  /* 0x00c01400ff027b82 */ /* 0x000eb00000000a00 */
[----:B------:R-:W3:Y:S01]  /*0090*/  LDC.64 R4, c[0x3][0x58] ;  /* 0x00c01600ff047b82 */ /* 0x000ee20000000a00 */
[----:B0-----:R-:W-:-:S09]  /*00a0*/  ULEA UR4, UR5, UR4, 0x18 ;  /* 0x0000000405047291 */ /* 0x001fd2000f8ec0ff */
[----:B--2---:R0:W-:Y:S04]  /*00b0*/  STS [UR4], R2 ;  /* 0x00000002ff007988 */ /* 0x0041e80008000804 */
[----:B------:R0:W-:Y:S04]  /*00c0*/  STS [UR4+0x4], R3 ;  /* 0x00000403ff007988 */ /* 0x0001e80008000804 */
[----:B---3--:R0:W-:Y:S04]  /*00d0*/  STS [UR4+0x8], R4 ;  /* 0x00000804ff007988 */ /* 0x0081e80008000804 */
[----:B------:R0:W-:Y:S04]  /*00e0*/  STS [UR4+0xc], R5 ;  /* 0x00000c05ff007988 */ /* 0x0001e80008000804 */
[----:B------:R-:W-:Y:S04]  /*00f0*/  STS [UR4+0x10], RZ ;  /* 0x000010ffff007988 */ /* 0x000fe80008000804 */
        /* <DEDUP_REMOVED lines=10> */
[----:B0-----:R-:W-:Y:S01]  /*01a0*/  STS [UR4+0x3c], RZ ;  /* 0x00003cffff007988 */ /* 0x001fe20008000804 */
.L_x_12:
[----:B------:R-:W-:Y:S05]  /*01b0*/  BSYNC.RECONVERGENT B0 ;  /* 0x0000000000007941 */ /* 0x000fea0003800200 */
.L_x_11:
[----:B------:R-:W1:Y:S02]  /*01c0*/  LDCU.64 UR6, c[0x0][0x380] ;  /* 0x00007000ff0677ac */ /* 0x000e640008000a00 */
[----:B-1----:R-:W-:Y:S01]  /*01d0*/  VIADD R17, R6, -UR7 ;  /* 0x8000000706117c36 */ /* 0x002fe20008000000 */
[----:B------:R-:W-:Y:S04]  /*01e0*/  BAR.SYNC.DEFER_BLOCKING 0x0 ;  /* 0x0000000000007b1d */ /* 0x000fe80000010000 */
[----:B------:R-:W-:-:S13]  /*01f0*/  ISETP.GE.AND P0, PT, R17, 0x1, PT ;  /* 0x000000011100780c */ /* 0x000fda0003f06270 */
[----:B------:R-:W-:Y:S05]  /*0200*/  @!P0 EXIT ;  /* 0x000000000000894d */ /* 0x000fea0003800000 */
[----:B------:R-:W0:Y:S01]  /*0210*/  LDCU UR4, c[0x0][0x360] ;  /* 0x00006c00ff0477ac */ /* 0x000e220008000800 */
[----:B------:R-:W1:Y:S01]  /*0220*/  LDC R8, c[0x0][0x390] ;  /* 0x0000e400ff087b82 */ /* 0x000e620000000800 */
[----:B------:R-:W2:Y:S01]  /*0230*/  S2R R7, SR_CTAID.X ;  /* 0x0000000000077919 */ /* 0x000ea20000002500 */
[----:B------:R-:W-:Y:S01]  /*0240*/  ULOP3.LUT UR14, UR7, 0x7, URZ, 0xc0, !UPT ;  /* 0x00000007070e7892 */ /* 0x000fe2000f8ec0ff */
[----:B------:R-:W3:Y:S05]  /*0250*/  LDCU.64 UR12, c[0x0][0x358] ;  /* 0x00006b00ff0c77ac */ /* 0x000eea0008000a00 */
[----:B------:R-:W4:Y:S01]  /*0260*/  LDC R9, c[0x0][0x38c] ;  /* 0x0000e300ff097b82 */ /* 0x000f220000000800 */
[----:B------:R-:W-:Y:S01]  /*0270*/  ULOP3.LUT UR15, UR7, 0x3, URZ, 0xc0, !UPT ;  /* 0x00000003070f7892 */ /* 0x000fe2000f8ec0ff */
[----:B0-----:R-:W0:Y:S01]  /*0280*/  I2F.U32.RP R4, UR4 ;  /* 0x0000000400047d06 */ /* 0x001e220008209000 */
[----:B------:R-:W-:-:S07]  /*0290*/  ISETP.NE.U32.AND P1, PT, RZ, UR4, PT ;  /* 0x00000004ff007c0c */ /* 0x000fce000bf25070 */
[----:B0-----:R-:W0:Y:S01]  /*02a0*/  MUFU.RCP R4, R4 ;  /* 0x0000000400047308 */ /* 0x001e220000001000 */
[----:B----4-:R-:W-:Y:S02]  /*02b0*/  VIADD R14, R9, 0x1 ;  /* 0x00000001090e7836 */ /* 0x010fe40000000000 */
[----:B0-----:R-:W-:Y:S01]  /*02c0*/  VIADD R2, R4, 0xffffffe ;  /* 0x0ffffffe04027836 */ /* 0x001fe20000000000 */
[----:B------:R-:W-:-:S04]  /*02d0*/  IADD3 R4, PT, PT, -R0, UR7, RZ ;  /* 0x0000000700047c10 */ /* 0x000fc8000fffe1ff */
[----:B------:R0:W4:Y:S01]  /*02e0*/  F2I.FTZ.U32.TRUNC.NTZ R3, R2 ;  /* 0x0000000200037305 */ /* 0x000122000021f000 */
[----:B--2---:R-:W-:-:S04]  /*02f0*/  IMAD R4, R7, R6, R4 ;  /* 0x0000000607047224 */ /* 0x004fc800078e0204 */
[----:B------:R-:W-:Y:S02]  /*0300*/  VIADD R15, R4, 0x1 ;  /* 0x00000001040f7836 */ /* 0x000fe40000000000 */
[----:B0-----:R-:W-:Y:S02]  /*0310*/  IMAD.MOV.U32 R2, RZ, RZ, RZ ;  /* 0x000000ffff027224 */ /* 0x001fe400078e00ff */
[----:B----4-:R-:W-:-:S04]  /*0320*/  IMAD.MOV R5, RZ, RZ, -R3 ;  /* 0x000000ffff057224 */ /* 0x010fc800078e0a03 */
[----:B------:R-:W-:-:S04]  /*0330*/  IMAD R5, R5, UR4, RZ ;  /* 0x0000000405057c24 */ /* 0x000fc8000f8e02ff */
[----:B------:R-:W-:Y:S01]  /*0340*/  IMAD.HI.U32 R3, R3, R5, R2 ;  /* 0x0000000503037227 */ /* 0x000fe200078e0002 */
[----:B------:R-:W-:Y:S01]  /*0350*/  IADD3 R5, PT, PT, -R7, UR6, RZ ;  /* 0x0000000607057c10 */ /* 0x000fe2000fffe1ff */
[----:B------:R-:W-:-:S04]  /*0360*/  ULOP3.LUT UR6, UR7, 0x7ffffff8, URZ, 0xc0, !UPT ;  /* 0x7ffffff807067892 */ /* 0x000fc8000f8ec0ff */
[----:B-1----:R-:W-:-:S04]  /*0370*/  IMAD.HI.U32 R3, R3, R8, RZ ;  /* 0x0000000803037227 */ /* 0x002fc800078e00ff */
[----:B------:R-:W-:Y:S02]  /*0380*/  IMAD.MOV R3, RZ, RZ, -R3 ;  /* 0x000000ffff037224 */ /* 0x000fe400078e0a03 */
[----:B------:R-:W-:Y:S02]  /*0390*/  IMAD R12, R5, UR7, R0 ;  /* 0x00000007050c7c24 */ /* 0x000fe4000f8e0200 */
[----:B------:R-:W-:Y:S02]  /*03a0*/  IMAD R13, R3, UR4, R8 ;  /* 0x00000004030d7c24 */ /* 0x000fe4000f8e0208 */
[----:B------:R-:W0:Y:S01]  /*03b0*/  LDC.64 R2, c[0x0][0x3a0] ;  /* 0x0000e800ff027b82 */ /* 0x000e220000000a00 */
[C---:B------:R-:W-:Y:S02]  /*03c0*/  VIADD R18, R12.reuse, 0x1 ;  /* 0x000000010c127836 */ /* 0x040fe40000000000 */
[----:B------:R-:W-:Y:S01]  /*03d0*/  ISETP.GE.U32.AND P0, PT, R13, UR4, PT ;  /* 0x000000040d007c0c */ /* 0x000fe2000bf06070 */
[----:B------:R-:W-:-:S12]  /*03e0*/  IMAD R16, R12, R9, R12 ;  /* 0x000000090c107224 */ /* 0x000fd800078e020c */
[----:B------:R-:W-:-:S05]  /*03f0*/  @P0 VIADD R13, R13, -UR4 ;  /* 0x800000040d0d0c36 */ /* 0x000fca0008000000 */
[----:B------:R-:W-:Y:S01]  /*0400*/  ISETP.GE.U32.AND P0, PT, R13, UR4, PT ;  /* 0x000000040d007c0c */ /* 0x000fe2000bf06070 */
[----:B0-----:R-:W-:-:S12]  /*0410*/  IMAD.WIDE.U32 R2, R12, 0x4, R2 ;  /* 0x000000040c027825 */ /* 0x001fd800078e0002 */
[----:B------:R-:W-:Y:S02]  /*0420*/  @P0 IADD3 R13, PT, PT, R13, -UR4, RZ ;  /* 0x800000040d0d0c10 */ /* 0x000fe4000fffe0ff */
[----:B------:R-:W-:Y:S01]  /*0430*/  @!P1 LOP3.LUT R13, RZ, UR4, RZ, 0x33, !PT ;  /* 0x00000004ff0d9c12 */ /* 0x000fe2000f8e33ff */
[----:B------:R-:W-:-:S04]  /*0440*/  UMOV UR4, URZ ;  /* 0x000000ff00047c82 */ /* 0x000fc80008000000 */
[----:B---3--:R-:W-:-:S07]  /*0450*/  IMAD.IADD R13, R8, 0x1, -R13 ;  /* 0x00000001080d7824 */ /* 0x008fce00078e0a0d */
.L_x_22:
[----:B0-----:R-:W0:Y:S01]  /*0460*/  LDCU UR5, c[0x0][0x3d0] ;  /* 0x00007a00ff0577ac */ /* 0x001e220008000800 */
[----:B------:R-:W-:Y:S01]  /*0470*/  BSSY.RECONVERGENT B0, `(.L_x_13) ;  /* 0x000003b000007945 */ /* 0x000fe20003800200 */
[----:B0-----:R-:W-:-:S04]  /*0480*/  ISETP.GT.AND P0, PT, R15, UR5, PT ;  /* 0x000000050f007c0c */ /* 0x001fc8000bf04270 */
[----:B------:R-:W-:-:S04]  /*0490*/  ISETP.GT.U32.OR P0, PT, R18, R13, P0 ;  /* 0x0000000d1200720c */ /* 0x000fc80000704470 */
[----:B------:R-:W-:-:S13]  /*04a0*/  ISETP.LT.OR P0, PT, R12, RZ, P0 ;  /* 0x000000ff0c00720c */ /* 0x000fda0000701670 */
[----:B------:R-:W-:Y:S05]  /*04b0*/  @P0 BRA `(.L_x_14) ;  /* 0x0000000000d80947 */ /* 0x000fea0003800000 */
[----:B------:R-:W0:Y:S01]  /*04c0*/  LDC.64 R8, c[0x0][0x3a8] ;  /* 0x0000ea00ff087b82 */ /* 0x000e220000000a00 */
[----:B------:R-:W-:-:S07]  /*04d0*/  IMAD.IADD R5, R16, 0x1, R15 ;  /* 0x0000000110057824 */ /* 0x000fce00078e020f */
[----:B------:R-:W1:Y:S08]  /*04e0*/  LDC.64 R10, c[0x0][0x398] ;  /* 0x0000e600ff0a7b82 */ /* 0x000e700000000a00 */
[----:B------:R-:W2:Y:S01]  /*04f0*/  S2UR UR9, SR_CgaCtaId ;  /* 0x00000000000979c3 */ /* 0x000ea20000008800 */
[----:B------:R-:W-:Y:S01]  /*0500*/  UMOV UR8, 0x400 ;  /* 0x0000040000087882 */ /* 0x000fe20000000000 */
[----:B------:R-:W3:Y:S01]  /*0510*/  LDCU.64 UR10, c[0x0][0x3a8] ;  /* 0x00007500ff0a77ac */ /* 0x000ee20008000a00 */
[----:B0-----:R-:W-:-:S05]  /*0520*/  IMAD.WIDE R8, R5, 0x4, R8 ;  /* 0x0000000405087825 */ /* 0x001fca00078e0208 */
[----:B------:R-:W4:Y:S01]  /*0530*/  LDG.E R20, desc[UR12][R8.64] ;  /* 0x0000000c08147981 */ /* 0x000f22000c1e1900 */
[----:B-1----:R-:W-:-:S05]  /*0540*/  IMAD.WIDE R10, R15, 0x4, R10 ;  /* 0x000000040f0a7825 */ /* 0x002fca00078e020a */
[----:B------:R-:W5:Y:S01]  /*0550*/  LDG.E R21, desc[UR12][R10.64+-0x4] ;  /* 0xfffffc0c0a157981 */ /* 0x000f62000c1e1900 */
[----:B--2---:R-:W-:-:S09]  /*0560*/  ULEA UR5, UR9, UR8, 0x18 ;  /* 0x0000000809057291 */ /* 0x004fd2000f8ec0ff */
[----:B------:R-:W4:Y:S01]  /*0570*/  LDS.128 R4, [UR5] ;  /* 0x00000005ff047984 */ /* 0x000f220008000c00 */
[----:B------:R-:W-:-:S04]  /*0580*/  IADD3 R18, PT, PT, R14, R16, RZ ;  /* 0x000000100e127210 */ /* 0x000fc80007ffe0ff */
[----:B------:R-:W-:Y:S02]  /*0590*/  SHF.R.S32.HI R22, RZ, 0x1f, R18 ;  /* 0x0000001fff167819 */ /* 0x000fe40000011412 */
[----:B------:R-:W-:-:S04]  /*05a0*/  IADD3 R19, P0, PT, R18, R15, RZ ;  /* 0x0000000f12137210 */ /* 0x000fc80007f1e0ff */
[----:B------:R-:W-:Y:S02]  /*05b0*/  LEA.HI.X.SX32 R22, R15, R22, 0x1, P0 ;  /* 0x000000160f167211 */ /* 0x000fe400000f0eff */
[----:B---3--:R-:W-:-:S04]  /*05c0*/  LEA R18, P0, R19, UR10, 0x2 ;  /* 0x0000000a13127c11 */ /* 0x008fc8000f8010ff */
[----:B------:R-:W-:Y:S01]  /*05d0*/  LEA.HI.X R19, R19, UR11, R22, 0x2, P0 ;  /* 0x0000000b13137c11 */ /* 0x000fe200080f1416 */
[----:B----4-:R-:W-:-:S05]  /*05e0*/  IMAD.IADD R20, R20, 0x1, R7 ;  /* 0x0000000114147824 */ /* 0x010fca00078e0207 */
[----:B-----5:R-:W-:Y:S02]  /*05f0*/  VIADDMNMX R23, R6, R21, R20, !PT ;  /* 0x0000001506177246 */ /* 0x020fe40007800114 */
[----:B------:R-:W0:Y:S03]  /*0600*/  LDC.64 R20, c[0x0][0x3d8] ;  /* 0x0000f600ff147b82 */ /* 0x000e260000000a00 */
[----:B------:R1:W-:Y:S04]  /*0610*/  STG.E desc[UR12][R10.64+-0x4], R23 ;  /* 0xfffffc170a007986 */ /* 0x0003e8000c10190c */
[----:B------:R2:W3:Y:S04]  /*0620*/  LDG.E R18, desc[UR12][R18.64+-0x4] ;  /* 0xfffffc0c12127981 */ /* 0x0004e8000c1e1900 */
[----:B------:R-:W4:Y:S01]  /*0630*/  LDG.E R25, desc[UR12][R2.64] ;  /* 0x0000000c02197981 */ /* 0x000f22000c1e1900 */
[----:B0-----:R-:W-:Y:S01]  /*0640*/  IMAD.WIDE R20, R15, 0x4, R20 ;  /* 0x000000040f147825 */ /* 0x001fe200078e0214 */
[----:B--2---:R-:W0:Y:S03]  /*0650*/  LDC.U8 R19, c[0x3][R15+0x34] ;  /* 0x00c00d000f137b82 */ /* 0x004e260000000000 */
[----:B---3--:R-:W-:-:S05]  /*0660*/  IMAD.IADD R7, R18, 0x1, R7 ;  /* 0x0000000112077824 */ /* 0x008fca00078e0207 */
[----:B----4-:R-:W-:-:S05]  /*0670*/  VIADDMNMX R7, R6, R25, R7, !PT ;  /* 0x0000001906077246 */ /* 0x010fca0007800107 */
[----:B------:R1:W-:Y:S04]  /*0680*/  STG.E desc[UR12][R2.64], R7 ;  /* 0x0000000702007986 */ /* 0x0003e8000c10190c */
[----:B------:R-:W2:Y:S04]  /*0690*/  LDG.E R22, desc[UR12][R10.64+-0x4] ;  /* 0xfffffc0c0a167981 */ /* 0x000ea8000c1e1900 */
[----:B------:R3:W4:Y:S04]  /*06a0*/  LDG.E R25, desc[UR12][R8.64+-0x4] ;  /* 0xfffffc0c08197981 */ /* 0x000728000c1e1900 */
[----:B------:R-:W5:Y:S01]  /*06b0*/  LDG.E R24, desc[UR12][R20.64+-0x4] ;  /* 0xfffffc0c14187981 */ /* 0x000f62000c1e1900 */
[----:B------:R-:W0:Y:S01]  /*06c0*/  LDC.U8 R6, c[0x3][R12] ;  /* 0x00c000000c067b82 */ /* 0x000e220000000000 */
[----:B------:R-:W-:-:S02]  /*06d0*/  UIADD3 UR5, UPT, UPT, UR8, 0x10, URZ ;  /* 0x0000001008057890 */ /* 0x000fc4000fffe0ff */
[----:B------:R-:W-:Y:S02]  /*06e0*/  UIADD3 UR7, UPT, UPT, UR8, 0x20, URZ ;  /* 0x0000002008077890 */ /* 0x000fe4000fffe0ff */
[----:B------:R-:W-:Y:S02]  /*06f0*/  UIADD3 UR8, UPT, UPT, UR8, 0x30, URZ ;  /* 0x0000003008087890 */ /* 0x000fe4000fffe0ff */
[----:B------:R-:W-:Y:S02]  /*0700*/  ULEA UR5, UR9, UR5, 0x18 ;  /* 0x0000000509057291 */ /* 0x000fe4000f8ec0ff */
[----:B------:R-:W-:Y:S02]  /*0710*/  ULEA UR7, UR9, UR7, 0x18 ;  /* 0x0000000709077291 */ /* 0x000fe4000f8ec0ff */
[----:B------:R-:W-:Y:S01]  /*0720*/  ULEA UR8, UR9, UR8, 0x18 ;  /* 0x0000000809087291 */ /* 0x000fe2000f8ec0ff */
[----:B------:R-:W-:Y:S02]  /*0730*/  VIADD R18, R12, 0x1 ;  /* 0x000000010c127836 */ /* 0x000fe40000000000 */
[----:B---3--:R-:W-:Y:S01]  /*0740*/  IMAD.WIDE R8, R14, 0x4, R8 ;  /* 0x000000040e087825 */ /* 0x008fe200078e0208 */
[----:B0-----:R-:W-:-:S04]  /*0750*/  ISETP.NE.AND P0, PT, R6, R19, PT ;  /* 0x000000130600720c */ /* 0x001fc80003f05270 */
[----:B------:R-:W-:Y:S02]  /*0760*/  SEL R4, R4, R5, !P0 ;  /* 0x0000000504047207 */ /* 0x000fe40004000000 */
[C---:B------:R-:W-:Y:S02]  /*0770*/  LEA R5, R0.reuse, UR7, 0x2 ;  /* 0x0000000700057c11 */ /* 0x040fe4000f8e10ff */
[----:B------:R-:W-:Y:S02]  /*0780*/  LEA R6, R0, UR8, 0x2 ;  /* 0x0000000800067c11 */ /* 0x000fe4000f8e10ff */
[----:B--2---:R-:W-:-:S04]  /*0790*/  VIMNMX R22, PT, PT, R7, R22, !PT ;  /* 0x0000001607167248 */ /* 0x004fc80007fe0100 */
[----:B----4-:R-:W-:-:S04]  /*07a0*/  VIADDMNMX.RELU R25, R25, R4, R22, !PT ;  /* 0x0000000419197246 */ /* 0x010fc80007801116 */
[----:B-----5:R-:W-:Y:S02]  /*07b0*/  ISETP.GT.AND P0, PT, R25, R24, PT ;  /* 0x000000181900720c */ /* 0x020fe40003f04270 */
[----:B------:R-:W-:-:S05]  /*07c0*/  LEA R4, R0, UR5, 0x2 ;  /* 0x0000000500047c11 */ /* 0x000fca000f8e10ff */
[----:B------:R1:W-:Y:S04]  /*07d0*/  STS [R4], R25 ;  /* 0x0000001904007388 */ /* 0x0003e80000000800 */
[----:B------:R1:W-:Y:S04]  /*07e0*/  STS [R5], R18 ;  /* 0x0000001205007388 */ /* 0x0003e80000000800 */
[----:B------:R1:W-:Y:S04]  /*07f0*/  @P0 STG.E desc[UR12][R20.64+-0x4], R25 ;  /* 0xfffffc1914000986 */ /* 0x0003e8000c10190c */
[----:B------:R1:W-:Y:S04]  /*0800*/  STS [R6], R15 ;  /* 0x0000000f06007388 */ /* 0x0003e80000000800 */
[----:B------:R1:W-:Y:S02]  /*0810*/  STG.E desc[UR12][R8.64], R25 ;  /* 0x0000001908007986 */ /* 0x0003e4000c10190c */
.L_x_14:
[----:B------:R-:W-:Y:S05]  /*0820*/  BSYNC.RECONVERGENT B0 ;  /* 0x0000000000007941 */ /* 0x000fea0003800200 */
.L_x_13:
[----:B------:R-:W-:Y:S01]  /*0830*/  BAR.SYNC.DEFER_BLOCKING 0x0 ;  /* 0x0000000000007b1d */ /* 0x000fe20000010000 */
[----:B------:R-:W-:Y:S01]  /*0840*/  ISETP.NE.AND P1, PT, R0, RZ, PT ;  /* 0x000000ff0000720c */ /* 0x000fe20003f25270 */
[----:B------:R-:W-:-:S04]  /*0850*/  UIADD3 UR4, UPT, UPT, UR4, 0x1, URZ ;  /* 0x0000000104047890 */ /* 0x000fc8000fffe0ff */
[----:B------:R-:W-:Y:S02]  /*0860*/  BSSY.RECONVERGENT B0, `(.L_x_15) ;  /* 0x00000a0000007945 */ /* 0x000fe40003800200 */
[----:B------:R-:W-:-:S06]  /*0870*/  ISETP.NE.AND P0, PT, R17, UR4, PT ;  /* 0x0000000411007c0c */ /* 0x000fcc000bf05270 */
[----:B------:R-:W-:Y:S07]  /*0880*/  @P1 BRA `(.L_x_16) ;  /* 0x0000000800741947 */ /* 0x000fee0003800000 */
[----:B------:R-:W0:Y:S01]  /*0890*/  LDCU UR5, c[0x0][0x384] ;  /* 0x00007080ff0577ac */ /* 0x000e220008000800 */
[----:B------:R-:W-:Y:S01]  /*08a0*/  IMAD.MOV.U32 R19, RZ, RZ, -0x1 ;  /* 0xffffffffff137424 */ /* 0x000fe200078e00ff */
[----:B-1----:R-:W-:Y:S01]  /*08b0*/  MOV R20, 0xffffffff ;  /* 0xffffffff00147802 */ /* 0x002fe20000000f00 */
[----:B------:R-:W-:Y:S01]  /*08c0*/  IMAD.MOV.U32 R21, RZ, RZ, RZ ;  /* 0x000000ffff157224 */ /* 0x000fe200078e00ff */
[----:B0-----:R-:W-:-:S09]  /*08d0*/  UISETP.GE.AND UP0, UPT, UR5, 0x1, UPT ;  /* 0x000000010500788c */ /* 0x001fd2000bf06270 */
[----:B------:R-:W-:Y:S05]  /*08e0*/  BRA.U !UP0, `(.L_x_17) ;  /* 0x0000000908347547 */ /* 0x000fea000b800000 */
[----:B------:R-:W-:Y:S01]  /*08f0*/  UISETP.GE.U32.AND UP0, UPT, UR5, 0x8, UPT ;  /* 0x000000080500788c */ /* 0x000fe2000bf06070 */
[----:B------:R-:W-:Y:S02]  /*0900*/  IMAD.MOV.U32 R20, RZ, RZ, -0x1 ;  /* 0xffffffffff147424 */ /* 0x000fe400078e00ff */
[----:B------:R-:W-:Y:S01]  /*0910*/  IMAD.MOV.U32 R19, RZ, RZ, -0x1 ;  /* 0xffffffffff137424 */ /* 0x000fe200078e00ff */
[----:B------:R-:W-:Y:S01]  /*0920*/  UMOV UR5, URZ ;  /* 0x000000ff00057c82 */ /* 0x000fe20008000000 */
[----:B------:R-:W-:-:S04]  /*0930*/  IMAD.MOV.U32 R21, RZ, RZ, RZ ;  /* 0x000000ffff157224 */ /* 0x000fc800078e00ff */
[----:B------:R-:W-:Y:S05]  /*0940*/  BRA.U !UP0, `(.L_x_18) ;  /* 0x0000000108dc7547 */ /* 0x000fea000b800000 */
[----:B------:R-:W0:Y:S01]  /*0950*/  S2UR UR8, SR_CgaCtaId ;  /* 0x00000000000879c3 */ /* 0x000e220000008800 */
[----:B------:R-:W-:Y:S01]  /*0960*/  UMOV UR5, 0x400 ;  /* 0x0000040000057882 */ /* 0x000fe20000000000 */
[----:B------:R-:W-:Y:S01]  /*0970*/  IMAD.MOV.U32 R21, RZ, RZ, RZ ;  /* 0x000000ffff157224 */ /* 0x000fe200078e00ff */
[----:B------:R-:W-:Y:S01]  /*0980*/  UIADD3 UR7, UPT, UPT, UR5, 0x10, URZ ;  /* 0x0000001005077890 */ /* 0x000fe2000fffe0ff */
[----:B------:R-:W-:Y:S01]  /*0990*/  IMAD.MOV.U32 R20, RZ, RZ, -0x1 ;  /* 0xffffffffff147424 */ /* 0x000fe200078e00ff */
[----:B------:R-:W-:Y:S02]  /*09a0*/  UIADD3 UR9, UPT, UPT, UR5, 0x20, URZ ;  /* 0x0000002005097890 */ /* 0x000fe4000fffe0ff */
[----:B------:R-:W-:Y:S02]  /*09b0*/  UIADD3 UR5, UPT, UPT, UR5, 0x30, URZ ;  /* 0x0000003005057890 */ /* 0x000fe4000fffe0ff */
[----:B------:R-:W-:Y:S02]  /*09c0*/  UIADD3 UR10, UPT, UPT, -UR6, URZ, URZ ;  /* 0x000000ff060a7290 */ /* 0x000fe4000fffe1ff */
[----:B0-----:R-:W-:-:S02]  /*09d0*/  ULEA UR7, UR8, UR7, 0x18 ;  /* 0x0000000708077291 */ /* 0x001fc4000f8ec0ff */
[----:B------:R-:W-:Y:S02]  /*09e0*/  ULEA UR9, UR8, UR9, 0x18 ;  /* 0x0000000908097291 */ /* 0x000fe4000f8ec0ff */
[----:B------:R-:W-:Y:S02]  /*09f0*/  ULEA UR8, UR8, UR5, 0x18 ;  /* 0x0000000508087291 */ /* 0x000fe4000f8ec0ff */
[----:B------:R-:W-:Y:S02]  /*0a00*/  UIADD3 UR5, UPT, UPT, UR7, 0x10, URZ ;  /* 0x0000001007057890 */ /* 0x000fe4000fffe0ff */
[----:B------:R-:W-:Y:S02]  /*0a10*/  UIADD3 UR7, UPT, UPT, UR9, 0x10, URZ ;  /* 0x0000001009077890 */ /* 0x000fe4000fffe0ff */
[----:B------:R-:W-:-:S12]  /*0a20*/  UIADD3 UR8, UPT, UPT, UR8, 0x10, URZ ;  /* 0x0000001008087890 */ /* 0x000fd8000fffe0ff */
.L_x_19:
[----:B0-----:R-:W0:Y:S01]  /*0a30*/  LDS.128 R4, [UR5+-0x10] ;  /* 0xfffff005ff047984 */ /* 0x001e220008000c00 */
[----:B------:R-:W-:-:S03]  /*0a40*/  UIADD3 UR10, UPT, UPT, UR10, 0x8, URZ ;  /* 0x000000080a0a7890 */ /* 0x000fc6000fffe0ff */
[----:B------:R-:W1:Y:S01]  /*0a50*/  LDS.128 R8, [UR5] ;  /* 0x00000005ff087984 */ /* 0x000e620008000c00 */
[----:B------:R-:W-:Y:S02]  /*0a60*/  UISETP.NE.AND UP0, UPT, UR10, URZ, UPT ;  /* 0x000000ff0a00728c */ /* 0x000fe4000bf05270 */
[----:B------:R-:W-:Y:S01]  /*0a70*/  UIADD3 UR5, UPT, UPT, UR5, 0x20, URZ ;  /* 0x0000002005057890 */ /* 0x000fe2000fffe0ff */
[----:B0-----:R-:W-:-:S13]  /*0a80*/  ISETP.GT.AND P1, PT, R4, R21, PT ;  /* 0x000000150400720c */ /* 0x001fda0003f24270 */
[----:B------:R-:W-:Y:S01]  /*0a90*/  @P1 MOV R21, R4 ;  /* 0x0000000400151202 */ /* 0x000fe20000000f00 */
[----:B------:R-:W0:Y:S04]  /*0aa0*/  @P1 LDS R19, [UR7+-0x10] ;  /* 0xfffff007ff131984 */ /* 0x000e280008000800 */
[----:B------:R-:W2:Y:S01]  /*0ab0*/  @P1 LDS R20, [UR8+-0x10] ;  /* 0xfffff008ff141984 */ /* 0x000ea20008000800 */
[----:B------:R-:W-:-:S13]  /*0ac0*/  ISETP.GT.AND P1, PT, R5, R21, PT ;  /* 0x000000150500720c */ /* 0x000fda0003f24270 */
[----:B------:R-:W-:Y:S01]  /*0ad0*/  @P1 IMAD.MOV.U32 R21, RZ, RZ, R5 ;  /* 0x000000ffff151224 */ /* 0x000fe200078e0005 */
[----:B------:R-:W3:Y:S04]  /*0ae0*/  @P1 LDS R19, [UR7+-0xc] ;  /* 0xfffff407ff131984 */ /* 0x000ee80008000800 */
[----:B------:R-:W4:Y:S01]  /*0af0*/  @P1 LDS R20, [UR8+-0xc] ;  /* 0xfffff408ff141984 */ /* 0x000f220008000800 */
[----:B------:R-:W-:-:S13]  /*0b00*/  ISETP.GT.AND P1, PT, R6, R21, PT ;  /* 0x000000150600720c */ /* 0x000fda0003f24270 */
[----:B------:R-:W-:Y:S01]  /*0b10*/  @P1 IMAD.MOV.U32 R21, RZ, RZ, R6 ;  /* 0x000000ffff151224 */ /* 0x000fe200078e0006 */
[----:B------:R-:W0:Y:S04]  /*0b20*/  @P1 LDS R19, [UR7+-0x8] ;  /* 0xfffff807ff131984 */ /* 0x000e280008000800 */
[----:B------:R-:W0:Y:S01]  /*0b30*/  @P1 LDS R20, [UR8+-0x8] ;  /* 0xfffff808ff141984 */ /* 0x000e220008000800 */
[----:B------:R-:W-:-:S13]  /*0b40*/  ISETP.GT.AND P1, PT, R7, R21, PT ;  /* 0x000000150700720c */ /* 0x000fda0003f24270 */
[----:B------:R-:W-:Y:S01]  /*0b50*/  @P1 IMAD.MOV.U32 R21, RZ, RZ, R7 ;  /* 0x000000ffff151224 */ /* 0x000fe200078e0007 */
[----:B------:R-:W0:Y:S04]  /*0b60*/  @P1 LDS R19, [UR7+-0x4] ;  /* 0xfffffc07ff131984 */ /* 0x000e280008000800 */
[----:B------:R-:W0:Y:S01]  /*0b70*/  @P1 LDS R20, [UR8+-0x4] ;  /* 0xfffffc08ff141984 */ /* 0x000e220008000800 */
[----:B-1----:R-:W-:-:S13]  /*0b80*/  ISETP.GT.AND P1, PT, R8, R21, PT ;  /* 0x000000150800720c */ /* 0x002fda0003f24270 */
[----:B------:R-:W-:Y:S01]  /*0b90*/  @P1 IMAD.MOV.U32 R21, RZ, RZ, R8 ;  /* 0x000000ffff151224 */ /* 0x000fe200078e0008 */
[----:B------:R-:W1:Y:S04]  /*0ba0*/  @P1 LDS R19, [UR7] ;  /* 0x00000007ff131984 */ /* 0x000e680008000800 */
[----:B------:R-:W0:Y:S01]  /*0bb0*/  @P1 LDS R20, [UR8] ;  /* 0x00000008ff141984 */ /* 0x000e220008000800 */
[----:B------:R-:W-:-:S13]  /*0bc0*/  ISETP.GT.AND P1, PT, R9, R21, PT ;  /* 0x000000150900720c */ /* 0x000fda0003f24270 */
[----:B------:R-:W-:Y:S01]  /*0bd0*/  @P1 IMAD.MOV.U32 R21, RZ, RZ, R9 ;  /* 0x000000ffff151224 */ /* 0x000fe200078e0009 */
[----:B------:R-:W0:Y:S04]  /*0be0*/  @P1 LDS R19, [UR7+0x4] ;  /* 0x00000407ff131984 */ /* 0x000e280008000800 */
[----:B------:R-:W0:Y:S01]  /*0bf0*/  @P1 LDS R20, [UR8+0x4] ;  /* 0x00000408ff141984 */ /* 0x000e220008000800 */
[----:B------:R-:W-:-:S13]  /*0c00*/  ISETP.GT.AND P1, PT, R10, R21, PT ;  /* 0x000000150a00720c */ /* 0x000fda0003f24270 */
[----:B------:R-:W-:Y:S01]  /*0c10*/  @P1 MOV R21, R10 ;  /* 0x0000000a00151202 */ /* 0x000fe20000000f00 */
[----:B------:R-:W0:Y:S04]  /*0c20*/  @P1 LDS R19, [UR7+0x8] ;  /* 0x00000807ff131984 */ /* 0x000e280008000800 */
[----:B------:R-:W0:Y:S01]  /*0c30*/  @P1 LDS R20, [UR8+0x8] ;  /* 0x00000808ff141984 */ /* 0x000e220008000800 */
[----:B------:R-:W-:-:S13]  /*0c40*/  ISETP.GT.AND P1, PT, R11, R21, PT ;  /* 0x000000150b00720c */ /* 0x000fda0003f24270 */
[----:B------:R-:W-:Y:S01]  /*0c50*/  @P1 IMAD.MOV.U32 R21, RZ, RZ, R11 ;  /* 0x000000ffff151224 */ /* 0x000fe200078e000b */
[----:B------:R-:W0:Y:S01]  /*0c60*/  @P1 LDS R19, [UR7+0xc] ;  /* 0x00000c07ff131984 */ /* 0x000e220008000800 */
[----:B------:R-:W-:-:S03]  /*0c70*/  UIADD3 UR7, UPT, UPT, UR7, 0x20, URZ ;  /* 0x0000002007077890 */ /* 0x000fc6000fffe0ff */
[----:B------:R-:W0:Y:S01]  /*0c80*/  @P1 LDS R20, [UR8+0xc] ;  /* 0x00000c08ff141984 */ /* 0x000e220008000800 */
[----:B------:R-:W-:Y:S01]  /*0c90*/  UIADD3 UR8, UPT, UPT, UR8, 0x20, URZ ;  /* 0x0000002008087890 */ /* 0x000fe2000fffe0ff */
[----:B-1234-:R-:W-:Y:S11]  /*0ca0*/  BRA.U UP0, `(.L_x_19) ;  /* 0xfffffffd00607547 */ /* 0x01eff6000b83ffff */
[----:B------:R-:W-:-:S05]  /*0cb0*/  UMOV UR5, UR6 ;  /* 0x0000000600057c82 */ /* 0x000fca0008000000 */
.L_x_18:
[----:B------:R-:W-:-:S09]  /*0cc0*/  UISETP.NE.AND UP0, UPT, UR14, URZ, UPT ;  /* 0x000000ff0e00728c */ /* 0x000fd2000bf05270 */
[----:B------:R-:W-:Y:S05]  /*0cd0*/  BRA.U !UP0, `(.L_x_17) ;  /* 0x0000000508387547 */ /* 0x000fea000b800000 */
[----:B------:R-:W-:Y:S02]  /*0ce0*/  UIADD3 UR7, UPT, UPT, UR14, -0x1, URZ ;  /* 0xffffffff0e077890 */ /* 0x000fe4000fffe0ff */
[----:B------:R-:W-:Y:S02]  /*0cf0*/  UISETP.NE.AND UP1, UPT, UR15, URZ, UPT ;  /* 0x000000ff0f00728c */ /* 0x000fe4000bf25270 */
[----:B------:R-:W-:-:S09]  /*0d00*/  UISETP.GE.U32.AND UP0, UPT, UR7, 0x3, UPT ;  /* 0x000000030700788c */ /* 0x000fd2000bf06070 */
[----:B------:R-:W-:Y:S05]  /*0d10*/  BRA.U !UP0, `(.L_x_20) ;  /* 0x0000000108787547 */ /* 0x000fea000b800000 */
[----:B------:R-:W1:Y:S01]  /*0d20*/  S2UR UR9, SR_CgaCtaId ;  /* 0x00000000000979c3 */ /* 0x000e620000008800 */
[----:B------:R-:W-:Y:S02]  /*0d30*/  UMOV UR8, 0x400 ;  /* 0x0000040000087882 */ /* 0x000fe40000000000 */
[----:B------:R-:W-:Y:S02]  /*0d40*/  UIADD3 UR7, UPT, UPT, UR8, 0x10, URZ ;  /* 0x0000001008077890 */ /* 0x000fe4000fffe0ff */
[----:B------:R-:W-:Y:S02]  /*0d50*/  UIADD3 UR10, UPT, UPT, UR8, 0x20, URZ ;  /* 0x00000020080a7890 */ /* 0x000fe4000fffe0ff */
[----:B------:R-:W-:Y:S02]  /*0d60*/  UIADD3 UR11, UPT, UPT, UR8, 0x30, URZ ;  /* 0x00000030080b7890 */ /* 0x000fe4000fffe0ff */
[----:B-1----:R-:W-:Y:S02]  /*0d70*/  ULEA UR7, UR9, UR7, 0x18 ;  /* 0x0000000709077291 */ /* 0x002fe4000f8ec0ff */
[----:B------:R-:W-:-:S02]  /*0d80*/  ULEA UR8, UR9, UR10, 0x18 ;  /* 0x0000000a09087291 */ /* 0x000fc4000f8ec0ff */
[----:B------:R-:W-:Y:S02]  /*0d90*/  ULEA UR7, UR5, UR7, 0x2 ;  /* 0x0000000705077291 */ /* 0x000fe4000f8e10ff */
[----:B------:R-:W-:Y:S02]  /*0da0*/  ULEA UR9, UR9, UR11, 0x18 ;  /* 0x0000000b09097291 */ /* 0x000fe4000f8ec0ff */
[----:B------:R-:W-:Y:S02]  /*0db0*/  ULEA UR8, UR5, UR8, 0x2 ;  /* 0x0000000805087291 */ /* 0x000fe4000f8e10ff */
[----:B------:R-:W-:Y:S02]  /*0dc0*/  ULEA UR9, UR5, UR9, 0x2 ;  /* 0x0000000905097291 */ /* 0x000fe4000f8e10ff */
[----:B------:R-:W-:Y:S01]  /*0dd0*/  UIADD3 UR5, UPT, UPT, UR5, 0x4, URZ ;  /* 0x0000000405057890 */ /* 0x000fe2000fffe0ff */
[----:B------:R-:W1:Y:S04]  /*0de0*/  LDS.64 R4, [UR7] ;  /* 0x00000007ff047984 */ /* 0x000e680008000a00 */
[----:B------:R-:W2:Y:S01]  /*0df0*/  LDS.64 R6, [UR7+0x8] ;  /* 0x00000807ff067984 */ /* 0x000ea20008000a00 */
[----:B-1----:R-:W-:-:S13]  /*0e00*/  ISETP.GT.AND P1, PT, R4, R21, PT ;  /* 0x000000150400720c */ /* 0x002fda0003f24270 */
[----:B------:R-:W-:Y:S01]  /*0e10*/  @P1 IMAD.MOV.U32 R21, RZ, RZ, R4 ;  /* 0x000000ffff151224 */ /* 0x000fe200078e0004 */
[----:B0-----:R-:W1:Y:S04]  /*0e20*/  @P1 LDS R19, [UR8] ;  /* 0x00000008ff131984 */ /* 0x001e680008000800 */
[----:B------:R-:W3:Y:S01]  /*0e30*/  @P1 LDS R20, [UR9] ;  /* 0x00000009ff141984 */ /* 0x000ee20008000800 */
[----:B------:R-:W-:-:S13]  /*0e40*/  ISETP.GT.AND P1, PT, R5, R21, PT ;  /* 0x000000150500720c */ /* 0x000fda0003f24270 */
[----:B------:R-:W-:Y:S01]  /*0e50*/  @P1 IMAD.MOV.U32 R21, RZ, RZ, R5 ;  /* 0x000000ffff151224 */ /* 0x000fe200078e0005 */
[----:B------:R-:W4:Y:S04]  /*0e60*/  @P1 LDS R19, [UR8+0x4] ;  /* 0x00000408ff131984 */ /* 0x000f280008000800 */
[----:B------:R-:W0:Y:S01]  /*0e70*/  @P1 LDS R20, [UR9+0x4] ;  /* 0x00000409ff141984 */ /* 0x000e220008000800 */
[----:B--2---:R-:W-:-:S13]  /*0e80*/  ISETP.GT.AND P1, PT, R6, R21, PT ;  /* 0x000000150600720c */ /* 0x004fda0003f24270 */
[----:B------:R-:W-:Y:S01]  /*0e90*/  @P1 IMAD.MOV.U32 R21, RZ, RZ, R6 ;  /* 0x000000ffff151224 */ /* 0x000fe200078e0006 */
[----:B------:R-:W2:Y:S04]  /*0ea0*/  @P1 LDS R19, [UR8+0x8] ;  /* 0x00000808ff131984 */ /* 0x000ea80008000800 */
[----:B------:R-:W0:Y:S01]  /*0eb0*/  @P1 LDS R20, [UR9+0x8] ;  /* 0x00000809ff141984 */ /* 0x000e220008000800 */
[----:B------:R-:W-:-:S13]  /*0ec0*/  ISETP.GT.AND P1, PT, R7, R21, PT ;  /* 0x000000150700720c */ /* 0x000fda0003f24270 */
[----:B------:R-:W0:Y:S01]  /*0ed0*/  @P1 LDS R19, [UR8+0xc] ;  /* 0x00000c08ff131984 */ /* 0x000e220008000800 */
[----:B------:R-:W-:-:S03]  /*0ee0*/  @P1 IMAD.MOV.U32 R21, RZ, RZ, R7 ;  /* 0x000000ffff151224 */ /* 0x000fc600078e0007 */
[----:B-1-34-:R-:W0:Y:S04]  /*0ef0*/  @P1 LDS R20, [UR9+0xc] ;  /* 0x00000c09ff141984 */ /* 0x01ae280008000800 */
.L_x_20:
[----:B------:R-:W-:Y:S05]  /*0f00*/  BRA.U !UP1, `(.L_x_17) ;  /* 0x0000000109ac7547 */ /* 0x000fea000b800000 */
[----:B------:R-:W1:Y:S01]  /*0f10*/  LDCU UR7, c[0x0][0x384] ;  /* 0x00007080ff0777ac */ /* 0x000e620008000800 */
[----:B------:R-:W-:Y:S02]  /*0f20*/  UISETP.NE.AND UP0, UPT, UR15, 0x1, UPT ;  /* 0x000000010f00788c */ /* 0x000fe4000bf05270 */
[----:B-1----:R-:W-:-:S07]  /*0f30*/  ULOP3.LUT UP1, URZ, UR7, 0x1, URZ, 0xc0, !UPT ;  /* 0x0000000107ff7892 */ /* 0x002fce000f82c0ff */
[----:B------:R-:W-:Y:S05]  /*0f40*/  BRA.U !UP0, `(.L_x_21) ;  /* 0x0000000108547547 */ /* 0x000fea000b800000 */
[----:B------:R-:W1:Y:S01]  /*0f50*/  S2UR UR9, SR_CgaCtaId ;  /* 0x00000000000979c3 */ /* 0x000e620000008800 */
[----:B------:R-:W-:Y:S02]  /*0f60*/  UMOV UR7, 0x400 ;  /* 0x0000040000077882 */ /* 0x000fe40000000000 */
[----:B------:R-:W-:-:S04]  /*0f70*/  UIADD3 UR8, UPT, UPT, UR7, 0x10, URZ ;  /* 0x0000001007087890 */ /* 0x000fc8000fffe0ff */
[----:B-1----:R-:W-:-:S04]  /*0f80*/  ULEA UR8, UR9, UR8, 0x18 ;  /* 0x0000000809087291 */ /* 0x002fc8000f8ec0ff */
[----:B------:R-:W-:-:S09]  /*0f90*/  ULEA UR8, UR5, UR8, 0x2 ;  /* 0x0000000805087291 */ /* 0x000fd2000f8e10ff */
[----:B------:R-:W1:Y:S01]  /*0fa0*/  LDS.64 R4, [UR8] ;  /* 0x00000008ff047984 */ /* 0x000e620008000a00 */
[----:B------:R-:W-:Y:S02]  /*0fb0*/  UIADD3 UR8, UPT, UPT, UR7, 0x20, URZ ;  /* 0x0000002007087890 */ /* 0x000fe4000fffe0ff */
[----:B------:R-:W-:Y:S02]  /*0fc0*/  UIADD3 UR7, UPT, UPT, UR7, 0x30, URZ ;  /* 0x0000003007077890 */ /* 0x000fe4000fffe0ff */
[----:B------:R-:W-:Y:S02]  /*0fd0*/  ULEA UR8, UR9, UR8, 0x18 ;  /* 0x0000000809087291 */ /* 0x000fe4000f8ec0ff */
[----:B------:R-:W-:Y:S02]  /*0fe0*/  ULEA UR7, UR9, UR7, 0x18 ;  /* 0x0000000709077291 */ /* 0x000fe4000f8ec0ff */
[----:B------:R-:W-:Y:S02]  /*0ff0*/  ULEA UR8, UR5, UR8, 0x2 ;  /* 0x0000000805087291 */ /* 0x000fe4000f8e10ff */
[----:B------:R-:W-:-:S02]  /*1000*/  ULEA UR7, UR5, UR7, 0x2 ;  /* 0x0000000705077291 */ /* 0x000fc4000f8e10ff */
[----:B------:R-:W-:Y:S01]  /*1010*/  UIADD3 UR5, UPT, UPT, UR5, 0x2, URZ ;  /* 0x0000000205057890 */ /* 0x000fe2000fffe0ff */
[----:B-1----:R-:W-:-:S13]  /*1020*/  ISETP.GT.AND P1, PT, R4, R21, PT ;  /* 0x000000150400720c */ /* 0x002fda0003f24270 */
[----:B------:R-:W-:Y:S01]  /*1030*/  @P1 MOV R21, R4 ;  /* 0x0000000400151202 */ /* 0x000fe20000000f00 */
[----:B0-2---:R-:W1:Y:S04]  /*1040*/  @P1 LDS R19, [UR8] ;  /* 0x00000008ff131984 */ /* 0x005e680008000800 */
[----:B------:R-:W3:Y:S01]  /*1050*/  @P1 LDS R20, [UR7] ;  /* 0x00000007ff141984 */ /* 0x000ee20008000800 */
[----:B------:R-:W-:-:S13]  /*1060*/  ISETP.GT.AND P1, PT, R5, R21, PT ;  /* 0x000000150500720c */ /* 0x000fda0003f24270 */
[----:B------:R-:W4:Y:S01]  /*1070*/  @P1 LDS R19, [UR8+0x4] ;  /* 0x00000408ff131984 */ /* 0x000f220008000800 */
[----:B------:R-:W-:-:S03]  /*1080*/  @P1 IMAD.MOV.U32 R21, RZ, RZ, R5 ;  /* 0x000000ffff151224 */ /* 0x000fc600078e0005 */
[----:B------:R-:W0:Y:S04]  /*1090*/  @P1 LDS R20, [UR7+0x4] ;  /* 0x00000407ff141984 */ /* 0x000e280008000800 */
.L_x_21:
[----:B------:R-:W-:Y:S05]  /*10a0*/  BRA.U !UP1, `(.L_x_17) ;  /* 0x0000000109447547 */ /* 0x000fea000b800000 */
[----:B------:R-:W5:Y:S01]  /*10b0*/  S2UR UR9, SR_CgaCtaId ;  /* 0x00000000000979c3 */ /* 0x000f620000008800 */
[----:B------:R-:W-:Y:S02]  /*10c0*/  UMOV UR8, 0x400 ;  /* 0x0000040000087882 */ /* 0x000fe40000000000 */
[----:B------:R-:W-:-:S04]  /*10d0*/  UIADD3 UR7, UPT, UPT, UR8, 0x10, URZ ;  /* 0x0000001008077890 */ /* 0x000fc8000fffe0ff */
[----:B-----5:R-:W-:-:S04]  /*10e0*/  ULEA UR7, UR9, UR7, 0x18 ;  /* 0x0000000709077291 */ /* 0x020fc8000f8ec0ff */
[----:B------:R-:W-:-:S09]  /*10f0*/  ULEA UR7, UR5, UR7, 0x2 ;  /* 0x0000000705077291 */ /* 0x000fd2000f8e10ff */
[----:B------:R-:W5:Y:S02]  /*1100*/  LDS R4, [UR7] ;  /* 0x00000007ff047984 */ /* 0x000f640008000800 */
[----:B-----5:R-:W-:-:S13]  /*1110*/  ISETP.GT.AND P1, PT, R4, R21, PT ;  /* 0x000000150400720c */ /* 0x020fda0003f24270 */
[----:B------:R-:W-:Y:S05]  /*1120*/  @!P1 BRA `(.L_x_17) ;  /* 0x0000000000249947 */ /* 0x000fea0003800000 */
[----:B------:R-:W-:Y:S01]  /*1130*/  UIADD3 UR7, UPT, UPT, UR8, 0x20, URZ ;  /* 0x0000002008077890 */ /* 0x000fe2000fffe0ff */
[----:B------:R-:W-:Y:S01]  /*1140*/  IMAD.MOV.U32 R21, RZ, RZ, R4 ;  /* 0x000000ffff157224 */ /* 0x000fe200078e0004 */
[----:B------:R-:W-:Y:S02]  /*1150*/  UIADD3 UR8, UPT, UPT, UR8, 0x30, URZ ;  /* 0x0000003008087890 */ /* 0x000fe4000fffe0ff */
[----:B------:R-:W-:Y:S02]  /*1160*/  ULEA UR7, UR9, UR7, 0x18 ;  /* 0x0000000709077291 */ /* 0x000fe4000f8ec0ff */
[----:B------:R-:W-:Y:S02]  /*1170*/  ULEA UR8, UR9, UR8, 0x18 ;  /* 0x0000000809087291 */ /* 0x000fe4000f8ec0ff */
[----:B------:R-:W-:Y:S02]  /*1180*/  ULEA UR7, UR5, UR7, 0x2 ;  /* 0x0000000705077291 */ /* 0x000fe4000f8e10ff */
[----:B------:R-:W-:-:S07]  /*1190*/  ULEA UR5, UR5, UR8, 0x2 ;  /* 0x0000000805057291 */ /* 0x000fce000f8e10ff */
[----:B012-4-:R-:W0:Y:S04]  /*11a0*/  LDS R19, [UR7] ;  /* 0x00000007ff137984 */ /* 0x017e280008000800 */
[----:B---3--:R-:W1:Y:S02]  /*11b0*/  LDS R20, [UR5] ;  /* 0x00000005ff147984 */ /* 0x008e640008000800 */
.L_x_17:
[----:B------:R-:W5:Y:S02]  /*11c0*/  LDC.64 R8, c[0x0][0x3b0] ;  /* 0x0000ec00ff087b82 */ /* 0x000f640000000a00 */
[----:B-----5:R0:W-:Y:S04]  /*11d0*/  REDG.E.MAX.S32.STRONG.GPU desc[UR12][R8.64], R21 ;  /* 0x000000150800798e */ /* 0x0201e8000d12e30c */
[----:B------:R-:W5:Y:S02]  /*11e0*/  LDG.E R4, desc[UR12][R8.64] ;  /* 0x0000000c08047981 */ /* 0x000f64000c1e1900 */
[----:B-----5:R-:W-:-:S13]  /*11f0*/  ISETP.NE.AND P1, PT, R4, R21, PT ;  /* 0x000000150400720c */ /* 0x020fda0003f25270 */
[----:B------:R-:W0:Y:S08]  /*1200*/  @!P1 LDC R11, c[0x0][0x3c8] ;  /* 0x0000f200ff0b9b82 */ /* 0x000e300000000800 */
[----:B------:R-:W2:Y:S08]  /*1210*/  @!P1 LDC.64 R4, c[0x0][0x3b8] ;  /* 0x0000ee00ff049b82 */ /* 0x000eb00000000a00 */
[----:B------:R-:W5:Y:S01]  /*1220*/  @!P1 LDC.64 R6, c[0x0][0x3c0] ;  /* 0x0000f000ff069b82 */ /* 0x000f620000000a00 */
[----:B01-3--:R-:W-:Y:S01]  /*1230*/  @!P1 IMAD.IADD R11, R20, 0x1, R11 ;  /* 0x00000001140b9824 */ /* 0x00bfe200078e020b */
[----:B--2-4-:R0:W-:Y:S04]  /*1240*/  @!P1 STG.E desc[UR12][R4.64], R19 ;  /* 0x0000001304009986 */ /* 0x0141e8000c10190c */
[----:B-----5:R0:W-:Y:S02]  /*1250*/  @!P1 STG.E desc[UR12][R6.64], R11 ;  /* 0x0000000b06009986 */ /* 0x0201e4000c10190c */
.L_x_16:
[----:B------:R-:W-:Y:S05]  /*1260*/  BSYNC.RECONVERGENT B0 ;  /* 0x0000000000007941 */ /* 0x000fea0003800200 */
.L_x_15:
[----:B------:R-:W-:Y:S01]  /*1270*/  BAR.SYNC.DEFER_BLOCKING 0x0 ;  /* 0x0000000000007b1d */ /* 0x000fe20000010000 */
[----:B-1----:R-:W-:-:S05]  /*1280*/  VIADD R15, R15, 0x1 ;  /* 0x000000010f0f7836 */ /* 0x002fca0000000000 */
[----:B------:R-:W-:Y:S05]  /*1290*/  @P0 BRA `(.L_x_22) ;  /* 0xfffffff000700947 */ /* 0x000fea000383ffff */
[----:B------:R-:W-:Y:S05]  /*12a0*/  EXIT ;  /* 0x000000000000794d */ /* 0x000fea0003800000 */
.L_x_23:
        /* <DEDUP_REMOVED lines=13> */
.L_x_45:


//--------------------- .text._Z15cal_first_phaseiiiiiPiS_S_S_S_S_xiS_ --------------------------
	.section	.text._Z15cal_first_phaseiiiiiPiS_S_S_S_S_xiS_,"ax",@progbits
	.align	128
        .global         _Z15cal_first_phaseiiiiiPiS_S_S_S_S_xiS_
        .type           _Z15cal_first_phaseiiiiiPiS_S_S_S_S_xiS_,@function
        .size           _Z15cal_first_phaseiiiiiPiS_S_S_S_S_xiS_,(.L_x_46 - _Z15cal_first_phaseiiiiiPiS_S_S_S_S_xiS_)
        .other          _Z15cal_first_phaseiiiiiPiS_S_S_S_S_xiS_,@"STO_CUDA_ENTRY STV_DEFAULT"
_Z15cal_first_phaseiiiiiPiS_S_S_S_S_xiS_:
.text._Z15cal_first_phaseiiiiiPiS_S_S_S_S_xiS_:
[----:B------:R-:W-:Y:S01]  /*0000*/  LDC R1, c[0x0][0x37c] ;  /* 0x0000df00ff017b82 */ /* 0x000fe20000000800 */
[----:B------:R-:W0:Y:S07]  /*0010*/  S2R R0, SR_TID.X ;  /* 0x0000000000007919 */ /* 0x000e2e0000002100 */
[----:B------:R-:W1:Y:S01]  /*0020*/  LDC.64 R8, c[0x0][0x380] ;  /* 0x0000e000ff087b82 */ /* 0x000e620000000a00 */
        /* <DEDUP_REMOVED lines=24> */
.L_x_25:
[----:B------:R-:W-:Y:S05]  /*01b0*/  BSYNC.RECONVERGENT B0 ;  /* 0x0000000000007941 */ /* 0x000fea0003800200 */
.L_x_24:
[----:B------:R-:W0:Y:S08]  /*01c0*/  S2UR UR4, SR_CTAID.X ;  /* 0x00000000000479c3 */ /* 0x000e300000002500 */
[----:B------:R-:W-:Y:S01]  /*01d0*/  BAR.SYNC.DEFER_BLOCKING 0x0 ;  /* 0x0000000000007b1d */ /* 0x000fe20000010000 */
[----:B-1----:R-:W-:-:S05]  /*01e0*/  ISETP.GE.AND P0, PT, R9, 0x1, PT ;  /* 0x000000010900780c */ /* 0x002fca0003f06270 */
[----:B------:R-:W1:Y:S02]  /*01f0*/  LDCU UR5, c[0x0][0x370] ;  /* 0x00006e00ff0577ac */ /* 0x000e640008000800 */
[----:B------:R-:W2:Y:S01]  /*0200*/  LDC R3, c[0x0][0x388] ;  /* 0x0000e200ff037b82 */ /* 0x000ea20000000800 */
[----:B0-----:R-:W-:Y:S02]  /*0210*/  VIADD R8, R8, -UR4 ;  /* 0x8000000408087c36 */ /* 0x001fe40008000000 */
[----:B--2---:R-:W-:-:S03]  /*0220*/  IMAD R4, R3, UR4, -R0 ;  /* 0x0000000403047c24 */ /* 0x004fc6000f8e0a00 */
[----:B-1----:R-:W-:Y:S05]  /*0230*/  @!P0 EXIT ;  /* 0x000000000000894d */ /* 0x002fea0003800000 */
[----:B------:R-:W0:Y:S01]  /*0240*/  LDCU UR4, c[0x0][0x360] ;  /* 0x00006c00ff0477ac */ /* 0x000e220008000800 */
[----:B------:R-:W1:Y:S01]  /*0250*/  LDC R10, c[0x0][0x390] ;  /* 0x0000e400ff0a7b82 */ /* 0x000e620000000800 */
[----:B------:R-:W-:Y:S01]  /*0260*/  IMAD R8, R8, R9, R0 ;  /* 0x0000000908087224 */ /* 0x000fe200078e0200 */
[----:B------:R-:W-:Y:S01]  /*0270*/  LOP3.LUT R16, R9, 0x7ffffff8, RZ, 0xc0, !PT ;  /* 0x7ffffff809107812 */ /* 0x000fe200078ec0ff */
[----:B------:R-:W2:Y:S01]  /*0280*/  LDCU UR6, c[0x0][0x3d0] ;  /* 0x00007a00ff0677ac */ /* 0x000ea20008000800 */
[----:B------:R-:W3:Y:S04]  /*0290*/  LDCU.64 UR10, c[0x0][0x358] ;  /* 0x00006b00ff0a77ac */ /* 0x000ee80008000a00 */
[----:B------:R-:W4:Y:S01]  /*02a0*/  LDC R17, c[0x0][0x38c] ;  /* 0x0000e300ff117b82 */ /* 0x000f220000000800 */
[----:B0-----:R-:W0:Y:S01]  /*02b0*/  I2F.U32.RP R5, UR4 ;  /* 0x0000000400057d06 */ /* 0x001e220008209000 */
[----:B------:R-:W-:-:S07]  /*02c0*/  ISETP.NE.U32.AND P1, PT, RZ, UR4, PT ;  /* 0x00000004ff007c0c */ /* 0x000fce000bf25070 */
[----:B0-----:R-:W0:Y:S01]  /*02d0*/  MUFU.RCP R5, R5 ;  /* 0x0000000500057308 */ /* 0x001e220000001000 */
[----:B----4-:R-:W-:Y:S02]  /*02e0*/  VIADD R17, R17, 0x1 ;  /* 0x0000000111117836 */ /* 0x010fe40000000000 */
[----:B0-----:R-:W-:-:S05]  /*02f0*/  VIADD R2, R5, 0xffffffe ;  /* 0x0ffffffe05027836 */ /* 0x001fca0000000000 */
[----:B------:R0:W4:Y:S02]  /*0300*/  F2I.FTZ.U32.TRUNC.NTZ R3, R2 ;  /* 0x0000000200037305 */ /* 0x000124000021f000 */
[----:B0-----:R-:W-:Y:S02]  /*0310*/  IMAD.MOV.U32 R2, RZ, RZ, RZ ;  /* 0x000000ffff027224 */ /* 0x001fe400078e00ff */
[----:B----4-:R-:W-:-:S04]  /*0320*/  IMAD.MOV R7, RZ, RZ, -R3 ;  /* 0x000000ffff077224 */ /* 0x010fc800078e0a03 */
[----:B------:R-:W-:-:S04]  /*0330*/  IMAD R7, R7, UR4, RZ ;  /* 0x0000000407077c24 */ /* 0x000fc8000f8e02ff */
[----:B------:R-:W-:-:S04]  /*0340*/  IMAD.HI.U32 R3, R3, R7, R2 ;  /* 0x0000000703037227 */ /* 0x000fc800078e0002 */
[----:B------:R-:W-:Y:S02]  /*0350*/  IMAD R2, R9, UR5, RZ ;  /* 0x0000000509027c24 */ /* 0x000fe4000f8e02ff */
[----:B-1----:R-:W-:-:S04]  /*0360*/  IMAD.HI.U32 R3, R3, R10, RZ ;  /* 0x0000000a03037227 */ /* 0x002fc800078e00ff */
[----:B------:R-:W-:-:S04]  /*0370*/  IMAD.MOV R3, RZ, RZ, -R3 ;  /* 0x000000ffff037224 */ /* 0x000fc800078e0a03 */
[----:B------:R-:W-:Y:S01]  /*0380*/  IMAD R6, R3, UR4, R10 ;  /* 0x0000000403067c24 */ /* 0x000fe2000f8e020a */
[----:B------:R-:W-:-:S04]  /*0390*/  SHF.R.S32.HI R3, RZ, 0x1f, R4 ;  /* 0x0000001fff037819 */ /* 0x000fc80000011404 */
[----:B------:R-:W-:Y:S02]  /*03a0*/  ISETP.GE.U32.AND P0, PT, R6, UR4, PT ;  /* 0x0000000406007c0c */ /* 0x000fe4000bf06070 */
[C---:B--2---:R-:W-:Y:S02]  /*03b0*/  LOP3.LUT R5, R3.reuse, UR6, RZ, 0xc0, !PT ;  /* 0x0000000603057c12 */ /* 0x044fe4000f8ec0ff */
[----:B------:R-:W-:Y:S02]  /*03c0*/  LOP3.LUT R7, R3, R2, RZ, 0xc0, !PT ;  /* 0x0000000203077212 */ /* 0x000fe400078ec0ff */
[----:B------:R-:W-:Y:S02]  /*03d0*/  IADD3 R3, PT, PT, R4, 0x1, R5 ;  /* 0x0000000104037810 */ /* 0x000fe40007ffe005 */
[----:B------:R-:W-:Y:S02]  /*03e0*/  IADD3 R4, PT, PT, R8, 0x1, -R7 ;  /* 0x0000000108047810 */ /* 0x000fe40007ffe807 */
[----:B------:R-:W-:-:S03]  /*03f0*/  LOP3.LUT R7, R9, 0x3, RZ, 0xc0, !PT ;  /* 0x0000000309077812 */ /* 0x000fc600078ec0ff */
[----:B------:R-:W-:-:S05]  /*0400*/  @P0 VIADD R6, R6, -UR4 ;  /* 0x8000000406060c36 */ /* 0x000fca0008000000 */
[----:B------:R-:W-:-:S13]  /*0410*/  ISETP.GE.U32.AND P0, PT, R6, UR4, PT ;  /* 0x0000000406007c0c */ /* 0x000fda000bf06070 */
[----:B------:R-:W-:Y:S01]  /*0420*/  @P0 VIADD R6, R6, -UR4 ;  /* 0x8000000406060c36 */ /* 0x000fe20008000000 */
[----:B------:R-:W-:Y:S01]  /*0430*/  @!P1 LOP3.LUT R6, RZ, UR4, RZ, 0x33, !PT ;  /* 0x00000004ff069c12 */ /* 0x000fe2000f8e33ff */
[----:B------:R-:W-:-:S04]  /*0440*/  UMOV UR4, URZ ;  /* 0x000000ff00047c82 */ /* 0x000fc80008000000 */
[----:B------:R-:W-:Y:S01]  /*0450*/  IMAD.IADD R5, R10, 0x1, -R6 ;  /* 0x000000010a057824 */ /* 0x000fe200078e0a06 */
[----:B---3--:R-:W-:-:S07]  /*0460*/  LOP3.LUT R6, R9, 0x7, RZ, 0xc0, !PT ;  /* 0x0000000709067812 */ /* 0x008fce00078ec0ff */
.L_x_35:
[----:B------:R-:W0:Y:S01]  /*0470*/  LDCU UR5, c[0x0][0x3d0] ;  /* 0x00007a00ff0577ac */ /* 0x000e220008000800 */
[----:B------:R-:W-:Y:S01]  /*0480*/  BSSY.RECONVERGENT B0, `(.L_x_26) ;  /* 0x000003e000007945 */ /* 0x000fe20003800200 */
[----:B------:R-:W1:Y:S01]  /*0490*/  LDCU UR9, c[0x0][0x384] ;  /* 0x00007080ff0977ac */ /* 0x000e620008000800 */
[----:B0-----:R-:W-:-:S04]  /*04a0*/  ISETP.GT.AND P0, PT, R3, UR5, PT ;  /* 0x0000000503007c0c */ /* 0x001fc8000bf04270 */
[----:B------:R-:W-:-:S04]  /*04b0*/  ISETP.GT.U32.OR P0, PT, R4, R5, P0 ;  /* 0x000000050400720c */ /* 0x000fc80000704470 */
[----:B------:R-:W-:-:S13]  /*04c0*/  ISETP.LT.OR P0, PT, R4, 0x1, P0 ;  /* 0x000000010400780c */ /* 0x000fda0000701670 */
[----:B-1----:R-:W-:Y:S05]  /*04d0*/  @P0 BRA `(.L_x_27) ;  /* 0x0000000000e00947 */ /* 0x002fea0003800000 */
[----:B------:R-:W0:Y:S01]  /*04e0*/  LDC.64 R12, c[0x0][0x3a8] ;  /* 0x0000ea00ff0c7b82 */ /* 0x000e220000000a00 */
[----:B------:R-:W-:-:S07]  /*04f0*/  VIADD R20, R4, 0xffffffff ;  /* 0xffffffff04147836 */ /* 0x000fce0000000000 */
[----:B------:R-:W1:Y:S01]  /*0500*/  LDC.64 R14, c[0x0][0x398] ;  /* 0x0000e600ff0e7b82 */ /* 0x000e620000000a00 */
[----:B------:R-:W-:-:S07]  /*0510*/  IMAD R9, R17, R20, R3 ;  /* 0x0000001411097224 */ /* 0x000fce00078e0203 */
[----:B------:R-:W2:Y:S01]  /*0520*/  S2UR UR8, SR_CgaCtaId ;  /* 0x00000000000879c3 */ /* 0x000ea20000008800 */
[----:B------:R-:W-:Y:S01]  /*0530*/  UMOV UR7, 0x400 ;  /* 0x0000040000077882 */ /* 0x000fe20000000000 */
[----:B------:R-:W3:Y:S01]  /*0540*/  LDCU.64 UR12, c[0x0][0x3a8] ;  /* 0x00007500ff0c77ac */ /* 0x000ee20008000a00 */
[----:B0-----:R-:W-:-:S05]  /*0550*/  IMAD.WIDE R12, R9, 0x4, R12 ;  /* 0x00000004090c7825 */ /* 0x001fca00078e020c */
[----:B------:R-:W0:Y:S01]  /*0560*/  LDC.64 R18, c[0x0][0x3a0] ;  /* 0x0000e800ff127b82 */ /* 0x000e220000000a00 */
[----:B------:R-:W4:Y:S01]  /*0570*/  LDG.E R24, desc[UR10][R12.64] ;  /* 0x0000000a0c187981 */ /* 0x000f22000c1e1900 */
[----:B-1----:R-:W-:-:S05]  /*0580*/  IMAD.WIDE R14, R3, 0x4, R14 ;  /* 0x00000004030e7825 */ /* 0x002fca00078e020e */
[----:B------:R-:W5:Y:S01]  /*0590*/  LDG.E R21, desc[UR10][R14.64+-0x4] ;  /* 0xfffffc0a0e157981 */ /* 0x000f62000c1e1900 */
[----:B--2---:R-:W-:-:S09]  /*05a0*/  ULEA UR5, UR8, UR7, 0x18 ;  /* 0x0000000708057291 */ /* 0x004fd2000f8ec0ff */
[----:B------:R-:W4:Y:S01]  /*05b0*/  LDS.128 R8, [UR5] ;  /* 0x00000005ff087984 */ /* 0x000f220008000c00 */
[----:B------:R-:W-:-:S05]  /*05c0*/  IMAD R22, R17, R4, RZ ;  /* 0x0000000411167224 */ /* 0x000fca00078e02ff */
[----:B------:R-:W-:Y:S02]  /*05d0*/  SHF.R.S32.HI R26, RZ, 0x1f, R22 ;  /* 0x0000001fff1a7819 */ /* 0x000fe40000011416 */
[----:B------:R-:W-:-:S04]  /*05e0*/  IADD3 R23, P0, PT, R22, R3, RZ ;  /* 0x0000000316177210 */ /* 0x000fc80007f1e0ff */
[----:B------:R-:W-:Y:S02]  /*05f0*/  LEA.HI.X.SX32 R26, R3, R26, 0x1, P0 ;  /* 0x0000001a031a7211 */ /* 0x000fe400000f0eff */
[----:B---3--:R-:W-:-:S04]  /*0600*/  LEA R22, P0, R23, UR12, 0x2 ;  /* 0x0000000c17167c11 */ /* 0x008fc8000f8010ff */
[----:B------:R-:W-:Y:S01]  /*0610*/  LEA.HI.X R23, R23, UR13, R26, 0x2, P0 ;  /* 0x0000000d17177c11 */ /* 0x000fe200080f141a */
[----:B0-----:R-:W-:-:S04]  /*0620*/  IMAD.WIDE.U32 R18, R20, 0x4, R18 ;  /* 0x0000000414127825 */ /* 0x001fc800078e0012 */
        /* <DEDUP_REMOVED lines=35> */
.L_x_27:
[----:B------:R-:W-:Y:S05]  /*0860*/  BSYNC.RECONVERGENT B0 ;  /* 0x0000000000007941 */ /* 0x000fea0003800200 */
.L_x_26:
[----:B------:R-:W-:Y:S01]  /*0870*/  BAR.SYNC.DEFER_BLOCKING 0x0 ;  /* 0x0000000000007b1d */ /* 0x000fe20000010000 */
[----:B------:R-:W-:Y:S01]  /*0880*/  ISETP.NE.AND P0, PT, R0, RZ, PT ;  /* 0x000000ff0000720c */ /* 0x000fe20003f05270 */
[----:B------:R-:W-:-:S04]  /*0890*/  UIADD3 UR4, UPT, UPT, UR4, 0x1, URZ ;  /* 0x0000000104047890 */ /* 0x000fc8000fffe0ff */
[----:B------:R-:W-:Y:S01]  /*08a0*/  UISETP.NE.AND UP0, UPT, UR4, UR9, UPT ;  /* 0x000000090400728c */ /* 0x000fe2000bf05270 */
[----:B------:R-:W-:Y:S07]  /*08b0*/  BSSY.RECONVERGENT B0, `(.L_x_28) ;  /* 0x0000099000007945 */ /* 0x000fee0003800200 */
[----:B------:R-:W-:Y:S05]  /*08c0*/  @P0 BRA `(.L_x_29) ;  /* 0x00000008005c0947 */ /* 0x000fea0003800000 */
[----:B------:R-:W-:Y:S01]  /*08d0*/  UISETP.GE.U32.AND UP1, UPT, UR9, 0x8, UPT ;  /* 0x000000080900788c */ /* 0x000fe2000bf26070 */
[----:B-1----:R-:W-:Y:S02]  /*08e0*/  HFMA2 R20, -RZ, RZ, 0, 0 ;  /* 0x00000000ff147431 */ /* 0x002fe400000001ff */
[----:B------:R-:W-:Y:S02]  /*08f0*/  IMAD.MOV.U32 R18, RZ, RZ, -0x1 ;  /* 0xffffffffff127424 */ /* 0x000fe400078e00ff */
[----:B------:R-:W-:Y:S02]  /*0900*/  IMAD.MOV.U32 R12, RZ, RZ, RZ ;  /* 0x000000ffff0c7224 */ /* 0x000fe400078e00ff */
[----:B------:R-:W-:Y:S02]  /*0910*/  IMAD.MOV.U32 R19, RZ, RZ, -0x1 ;  /* 0xffffffffff137424 */ /* 0x000fe400078e00ff */
[----:B------:R-:W-:Y:S05]  /*0920*/  BRA.U !UP1, `(.L_x_30) ;  /* 0x0000000109dc7547 */ /* 0x000fea000b800000 */
[----:B------:R-:W0:Y:S01]  /*0930*/  S2UR UR7, SR_CgaCtaId ;  /* 0x00000000000779c3 */ /* 0x000e220000008800 */
[----:B------:R-:W-:Y:S01]  /*0940*/  UMOV UR5, 0x400 ;  /* 0x0000040000057882 */ /* 0x000fe20000000000 */
[----:B------:R-:W-:Y:S01]  /*0950*/  IMAD.MOV R21, RZ, RZ, -R16 ;  /* 0x000000ffff157224 */ /* 0x000fe200078e0a10 */
[----:B------:R-:W-:Y:S01]  /*0960*/  UIADD3 UR6, UPT, UPT, UR5, 0x10, URZ ;  /* 0x0000001005067890 */ /* 0x000fe2000fffe0ff */
[----:B------:R-:W-:Y:S01]  /*0970*/  IMAD.MOV.U32 R20, RZ, RZ, RZ ;  /* 0x000000ffff147224 */ /* 0x000fe200078e00ff */
[----:B------:R-:W-:Y:S01]  /*0980*/  UIADD3 UR8, UPT, UPT, UR5, 0x20, URZ ;  /* 0x0000002005087890 */ /* 0x000fe2000fffe0ff */
[----:B------:R-:W-:Y:S01]  /*0990*/  IMAD.MOV.U32 R18, RZ, RZ, -0x1 ;  /* 0xffffffffff127424 */ /* 0x000fe200078e00ff */
[----:B------:R-:W-:Y:S02]  /*09a0*/  UIADD3 UR5, UPT, UPT, UR5, 0x30, URZ ;  /* 0x0000003005057890 */ /* 0x000fe4000fffe0ff */
[----:B0-----:R-:W-:Y:S02]  /*09b0*/  ULEA UR6, UR7, UR6, 0x18 ;  /* 0x0000000607067291 */ /* 0x001fe4000f8ec0ff */
[----:B------:R-:W-:-:S02]  /*09c0*/  ULEA UR8, UR7, UR8, 0x18 ;  /* 0x0000000807087291 */ /* 0x000fc4000f8ec0ff */
[----:B------:R-:W-:Y:S02]  /*09d0*/  ULEA UR7, UR7, UR5, 0x18 ;  /* 0x0000000507077291 */ /* 0x000fe4000f8ec0ff */
[----:B------:R-:W-:Y:S02]  /*09e0*/  UIADD3 UR5, UPT, UPT, UR6, 0x10, URZ ;  /* 0x0000001006057890 */ /* 0x000fe4000fffe0ff */
[----:B------:R-:W-:Y:S02]  /*09f0*/  UIADD3 UR6, UPT, UPT, UR8, 0x10, URZ ;  /* 0x0000001008067890 */ /* 0x000fe4000fffe0ff */
[----:B------:R-:W-:-:S12]  /*0a00*/  UIADD3 UR7, UPT, UPT, UR7, 0x10, URZ ;  /* 0x0000001007077890 */ /* 0x000fd8000fffe0ff */
.L_x_31:
[----:B0-----:R-:W0:Y:S01]  /*0a10*/  LDS.128 R8, [UR5+-0x10] ;  /* 0xfffff005ff087984 */ /* 0x001e220008000c00 */
[----:B------:R-:W-:-:S03]  /*0a20*/  VIADD R21, R21, 0x8 ;  /* 0x0000000815157836 */ /* 0x000fc60000000000 */
[----:B------:R-:W1:Y:S01]  /*0a30*/  LDS.128 R12, [UR5] ;  /* 0x00000005ff0c7984 */ /* 0x000e620008000c00 */
[----:B------:R-:W-:Y:S01]  /*0a40*/  UIADD3 UR5, UPT, UPT, UR5, 0x20, URZ ;  /* 0x0000002005057890 */ /* 0x000fe2000fffe0ff */
[----:B------:R-:W-:Y:S02]  /*0a50*/  ISETP.NE.AND P1, PT, R21, RZ, PT ;  /* 0x000000ff1500720c */ /* 0x000fe40003f25270 */
[----:B0-----:R-:W-:-:S13]  /*0a60*/  ISETP.GT.AND P0, PT, R8, R20, PT ;  /* 0x000000140800720c */ /* 0x001fda0003f04270 */
[----:B------:R-:W-:Y:S01]  /*0a70*/  @P0 IMAD.MOV.U32 R20, RZ, RZ, R8 ;  /* 0x000000ffff140224 */ /* 0x000fe200078e0008 */
        /* <DEDUP_REMOVED lines=23> */
[----:B------:R-:W-:Y:S01]  /*0bf0*/  @P0 IMAD.MOV.U32 R20, RZ, RZ, R14 ;  /* 0x000000ffff140224 */ /* 0x000fe200078e000e */
[----:B------:R-:W0:Y:S04]  /*0c00*/  @P0 LDS R19, [UR6+0x8] ;  /* 0x00000806ff130984 */ /* 0x000e280008000800 */
[----:B------:R-:W0:Y:S01]  /*0c10*/  @P0 LDS R18, [UR7+0x8] ;  /* 0x00000807ff120984 */ /* 0x000e220008000800 */
[----:B------:R-:W-:-:S13]  /*0c20*/  ISETP.GT.AND P0, PT, R15, R20, PT ;  /* 0x000000140f00720c */ /* 0x000fda0003f04270 */
[----:B------:R-:W0:Y:S01]  /*0c30*/  @P0 LDS R19, [UR6+0xc] ;  /* 0x00000c06ff130984 */ /* 0x000e220008000800 */
[----:B------:R-:W-:Y:S01]  /*0c40*/  UIADD3 UR6, UPT, UPT, UR6, 0x20, URZ ;  /* 0x0000002006067890 */ /* 0x000fe2000fffe0ff */
[----:B------:R-:W-:Y:S02]  /*0c50*/  @P0 MOV R20, R15 ;  /* 0x0000000f00140202 */ /* 0x000fe40000000f00 */
[----:B------:R-:W0:Y:S01]  /*0c60*/  @P0 LDS R18, [UR7+0xc] ;  /* 0x00000c07ff120984 */ /* 0x000e220008000800 */
[----:B------:R-:W-:Y:S01]  /*0c70*/  UIADD3 UR7, UPT, UPT, UR7, 0x20, URZ ;  /* 0x0000002007077890 */ /* 0x000fe2000fffe0ff */
[----:B-1234-:R-:W-:Y:S11]  /*0c80*/  @P1 BRA `(.L_x_31) ;  /* 0xfffffffc00601947 */ /* 0x01eff6000383ffff */
[----:B------:R-:W-:-:S07]  /*0c90*/  IMAD.MOV.U32 R12, RZ, RZ, R16 ;  /* 0x000000ffff0c7224 */ /* 0x000fce00078e0010 */
.L_x_30:
[----:B------:R-:W-:-:S13]  /*0ca0*/  ISETP.NE.AND P0, PT, R6, RZ, PT ;  /* 0x000000ff0600720c */ /* 0x000fda0003f05270 */
[----:B------:R-:W-:Y:S05]  /*0cb0*/  @!P0 BRA `(.L_x_32) ;  /* 0x0000000400388947 */ /* 0x000fea0003800000 */
[----:B------:R-:W-:Y:S01]  /*0cc0*/  VIADD R8, R6, 0xffffffff ;  /* 0xffffffff06087836 */ /* 0x000fe20000000000 */
[----:B------:R-:W-:-:S04]  /*0cd0*/  ISETP.NE.AND P0, PT, R7, RZ, PT ;  /* 0x000000ff0700720c */ /* 0x000fc80003f05270 */
[----:B------:R-:W-:-:S13]  /*0ce0*/  ISETP.GE.U32.AND P1, PT, R8, 0x3, PT ;  /* 0x000000030800780c */ /* 0x000fda0003f26070 */
[----:B------:R-:W-:Y:S05]  /*0cf0*/  @!P1 BRA `(.L_x_33) ;  /* 0x0000000000789947 */ /* 0x000fea0003800000 */
[----:B------:R-:W1:Y:S01]  /*0d00*/  S2R R13, SR_CgaCtaId ;  /* 0x00000000000d7919 */ /* 0x000e620000008800 */
[----:B------:R-:W-:-:S05]  /*0d10*/  MOV R11, 0x400 ;  /* 0x00000400000b7802 */ /* 0x000fca0000000f00 */
[C---:B------:R-:W-:Y:S02]  /*0d20*/  VIADD R8, R11.reuse, 0x10 ;  /* 0x000000100b087836 */ /* 0x040fe40000000000 */
[C---:B------:R-:W-:Y:S02]  /*0d30*/  VIADD R14, R11.reuse, 0x20 ;  /* 0x000000200b0e7836 */ /* 0x040fe40000000000 */
[----:B------:R-:W-:Y:S01]  /*0d40*/  VIADD R22, R11, 0x30 ;  /* 0x000000300b167836 */ /* 0x000fe20000000000 */
[C---:B-1----:R-:W-:Y:S02]  /*0d50*/  LEA R9, R13.reuse, R8, 0x18 ;  /* 0x000000080d097211 */ /* 0x042fe400078ec0ff */
[C---:B------:R-:W-:Y:S02]  /*0d60*/  LEA R11, R13.reuse, R14, 0x18 ;  /* 0x0000000e0d0b7211 */ /* 0x040fe400078ec0ff */
[----:B------:R-:W-:Y:S01]  /*0d70*/  LEA R15, R13, R22, 0x18 ;  /* 0x000000160d0f7211 */ /* 0x000fe200078ec0ff */
[----:B------:R-:W-:-:S02]  /*0d80*/  IMAD R10, R12, 0x4, R9 ;  /* 0x000000040c0a7824 */ /* 0x000fc400078e0209 */
[C---:B------:R-:W-:Y:S02]  /*0d90*/  IMAD R13, R12.reuse, 0x4, R11 ;  /* 0x000000040c0d7824 */ /* 0x040fe400078e020b */
[C---:B------:R-:W-:Y:S01]  /*0da0*/  IMAD R14, R12.reuse, 0x4, R15 ;  /* 0x000000040c0e7824 */ /* 0x040fe200078e020f */
[----:B------:R-:W1:Y:S01]  /*0db0*/  LDS.64 R8, [R10] ;  /* 0x000000000a087984 */ /* 0x000e620000000a00 */
[----:B------:R-:W-:-:S03]  /*0dc0*/  VIADD R12, R12, 0x4 ;  /* 0x000000040c0c7836 */ /* 0x000fc60000000000 */
[----:B------:R-:W2:Y:S01]  /*0dd0*/  LDS.64 R10, [R10+0x8] ;  /* 0x000008000a0a7984 */ /* 0x000ea20000000a00 */
[----:B-1----:R-:W-:-:S13]  /*0de0*/  ISETP.GT.AND P1, PT, R8, R20, PT ;  /* 0x000000140800720c */ /* 0x002fda0003f24270 */
[----:B------:R-:W-:Y:S01]  /*0df0*/  @P1 IMAD.MOV.U32 R20, RZ, RZ, R8 ;  /* 0x000000ffff141224 */ /* 0x000fe200078e0008 */
[----:B0-----:R1:W3:Y:S04]  /*0e00*/  @P1 LDS R19, [R13] ;  /* 0x000000000d131984 */ /* 0x0012e80000000800 */
[----:B------:R1:W4:Y:S01]  /*0e10*/  @P1 LDS R18, [R14] ;  /* 0x000000000e121984 */ /* 0x0003220000000800 */
[----:B------:R-:W-:-:S13]  /*0e20*/  ISETP.GT.AND P1, PT, R9, R20, PT ;  /* 0x000000140900720c */ /* 0x000fda0003f24270 */
[----:B------:R-:W-:Y:S01]  /*0e30*/  @P1 IMAD.MOV.U32 R20, RZ, RZ, R9 ;  /* 0x000000ffff141224 */ /* 0x000fe200078e0009 */
[----:B------:R1:W0:Y:S04]  /*0e40*/  @P1 LDS R19, [R13+0x4] ;  /* 0x000004000d131984 */ /* 0x0002280000000800 */
[----:B------:R1:W0:Y:S01]  /*0e50*/  @P1 LDS R18, [R14+0x4] ;  /* 0x000004000e121984 */ /* 0x0002220000000800 */
[----:B--2---:R-:W-:-:S13]  /*0e60*/  ISETP.GT.AND P1, PT, R10, R20, PT ;  /* 0x000000140a00720c */ /* 0x004fda0003f24270 */
[----:B------:R-:W-:Y:S01]  /*0e70*/  @P1 IMAD.MOV.U32 R20, RZ, RZ, R10 ;  /* 0x000000ffff141224 */ /* 0x000fe200078e000a */
[----:B------:R1:W2:Y:S04]  /*0e80*/  @P1 LDS R19, [R13+0x8] ;  /* 0x000008000d131984 */ /* 0x0002a80000000800 */
[----:B------:R1:W0:Y:S01]  /*0e90*/  @P1 LDS R18, [R14+0x8] ;  /* 0x000008000e121984 */ /* 0x0002220000000800 */
[----:B------:R-:W-:-:S13]  /*0ea0*/  ISETP.GT.AND P1, PT, R11, R20, PT ;  /* 0x000000140b00720c */ /* 0x000fda0003f24270 */
[----:B------:R1:W0:Y:S01]  /*0eb0*/  @P1 LDS R19, [R13+0xc] ;  /* 0x00000c000d131984 */ /* 0x0002220000000800 */
[----:B------:R-:W-:-:S03]  /*0ec0*/  @P1 MOV R20, R11 ;  /* 0x0000000b00141202 */ /* 0x000fc60000000f00 */
[----:B---34-:R1:W0:Y:S04]  /*0ed0*/  @P1 LDS R18, [R14+0xc] ;  /* 0x00000c000e121984 */ /* 0x0182280000000800 */
.L_x_33:
[----:B------:R-:W-:Y:S05]  /*0ee0*/  @!P0 BRA `(.L_x_32) ;  /* 0x0000000000ac8947 */ /* 0x000fea0003800000 */
[----:B------:R-:W3:Y:S01]  /*0ef0*/  LDCU UR5, c[0x0][0x384] ;  /* 0x00007080ff0577ac */ /* 0x000ee20008000800 */
[----:B------:R-:W-:Y:S01]  /*0f00*/  ISETP.NE.AND P0, PT, R7, 0x1, PT ;  /* 0x000000010700780c */ /* 0x000fe20003f05270 */
[----:B---3--:R-:W-:-:S12]  /*0f10*/  ULOP3.LUT UP1, URZ, UR5, 0x1, URZ, 0xc0, !UPT ;  /* 0x0000000105ff7892 */ /* 0x008fd8000f82c0ff */
[----:B------:R-:W-:Y:S05]  /*0f20*/  @!P0 BRA `(.L_x_34) ;  /* 0x0000000000548947 */ /* 0x000fea0003800000 */
[----:B------:R-:W3:Y:S01]  /*0f30*/  S2R R11, SR_CgaCtaId ;  /* 0x00000000000b7919 */ /* 0x000ee20000008800 */
[----:B------:R-:W-:-:S05]  /*0f40*/  MOV R10, 0x400 ;  /* 0x00000400000a7802 */ /* 0x000fca0000000f00 */
[C---:B------:R-:W-:Y:S02]  /*0f50*/  VIADD R8, R10.reuse, 0x10 ;  /* 0x000000100a087836 */ /* 0x040fe40000000000 */
[C---:B-1----:R-:W-:Y:S02]  /*0f60*/  VIADD R14, R10.reuse, 0x20 ;  /* 0x000000200a0e7836 */ /* 0x042fe40000000000 */
[----:B------:R-:W-:Y:S01]  /*0f70*/  VIADD R10, R10, 0x30 ;  /* 0x000000300a0a7836 */ /* 0x000fe20000000000 */
[C---:B---3--:R-:W-:Y:S02]  /*0f80*/  LEA R9, R11.reuse, R8, 0x18 ;  /* 0x000000080b097211 */ /* 0x048fe400078ec0ff */
[C---:B------:R-:W-:Y:S02]  /*0f90*/  LEA R13, R11.reuse, R14, 0x18 ;  /* 0x0000000e0b0d7211 */ /* 0x040fe400078ec0ff */
[----:B------:R-:W-:Y:S01]  /*0fa0*/  LEA R11, R11, R10, 0x18 ;  /* 0x0000000a0b0b7211 */ /* 0x000fe200078ec0ff */
[----:B------:R-:W-:-:S02]  /*0fb0*/  IMAD R9, R12, 0x4, R9 ;  /* 0x000000040c097824 */ /* 0x000fc400078e0209 */
[C---:B------:R-:W-:Y:S02]  /*0fc0*/  IMAD R13, R12.reuse, 0x4, R13 ;  /* 0x000000040c0d7824 */ /* 0x040fe400078e020d */
[C---:B------:R-:W-:Y:S02]  /*0fd0*/  IMAD R11, R12.reuse, 0x4, R11 ;  /* 0x000000040c0b7824 */ /* 0x040fe400078e020b */
[----:B------:R-:W1:Y:S01]  /*0fe0*/  LDS.64 R8, [R9] ;  /* 0x0000000009087984 */ /* 0x000e620000000a00 */
[----:B------:R-:W-:Y:S01]  /*0ff0*/  VIADD R12, R12, 0x2 ;  /* 0x000000020c0c7836 */ /* 0x000fe20000000000 */
[----:B-1----:R-:W-:-:S13]  /*1000*/  ISETP.GT.AND P0, PT, R8, R20, PT ;  /* 0x000000140800720c */ /* 0x002fda0003f04270 */
[----:B------:R-:W-:Y:S01]  /*1010*/  @P0 IMAD.MOV.U32 R20, RZ, RZ, R8 ;  /* 0x000000ffff140224 */ /* 0x000fe200078e0008 */
[----:B0-2---:R3:W4:Y:S04]  /*1020*/  @P0 LDS R19, [R13] ;  /* 0x000000000d130984 */ /* 0x0057280000000800 */
[----:B------:R3:W0:Y:S01]  /*1030*/  @P0 LDS R18, [R11] ;  /* 0x000000000b120984 */ /* 0x0006220000000800 */
[----:B------:R-:W-:-:S13]  /*1040*/  ISETP.GT.AND P0, PT, R9, R20, PT ;  /* 0x000000140900720c */ /* 0x000fda0003f04270 */
[----:B------:R3:W1:Y:S01]  /*1050*/  @P0 LDS R19, [R13+0x4] ;  /* 0x000004000d130984 */ /* 0x0006620000000800 */
[----:B------:R-:W-:-:S03]  /*1060*/  @P0 IMAD.MOV.U32 R20, RZ, RZ, R9 ;  /* 0x000000ffff140224 */ /* 0x000fc600078e0009 */
[----:B------:R3:W2:Y:S04]  /*1070*/  @P0 LDS R18, [R11+0x4] ;  /* 0x000004000b120984 */ /* 0x0006a80000000800 */
.L_x_34:
[----:B------:R-:W-:Y:S05]  /*1080*/  BRA.U !UP1, `(.L_x_32) ;  /* 0x0000000109447547 */ /* 0x000fea000b800000 */
[----:B---3--:R-:W3:Y:S01]  /*1090*/  S2R R11, SR_CgaCtaId ;  /* 0x00000000000b7919 */ /* 0x008ee20000008800 */
[----:B------:R-:W-:-:S04]  /*10a0*/  MOV R10, 0x400 ;  /* 0x00000400000a7802 */ /* 0x000fc80000000f00 */
[----:B------:R-:W-:-:S04]  /*10b0*/  IADD3 R8, PT, PT, R10, 0x10, RZ ;  /* 0x000000100a087810 */ /* 0x000fc80007ffe0ff */
[----:B---3--:R-:W-:-:S05]  /*10c0*/  LEA R9, R11, R8, 0x18 ;  /* 0x000000080b097211 */ /* 0x008fca00078ec0ff */
[----:B------:R-:W-:-:S05]  /*10d0*/  IMAD R8, R12, 0x4, R9 ;  /* 0x000000040c087824 */ /* 0x000fca00078e0209 */
[----:B------:R-:W3:Y:S02]  /*10e0*/  LDS R9, [R8] ;  /* 0x0000000008097984 */ /* 0x000ee40000000800 */
[----:B---3--:R-:W-:-:S13]  /*10f0*/  ISETP.GT.AND P0, PT, R9, R20, PT ;  /* 0x000000140900720c */ /* 0x008fda0003f04270 */
[----:B------:R-:W-:Y:S05]  /*1100*/  @!P0 BRA `(.L_x_32) ;  /* 0x0000000000248947 */ /* 0x000fea0003800000 */
[C---:B------:R-:W-:Y:S02]  /*1110*/  VIADD R8, R10.reuse, 0x20 ;  /* 0x000000200a087836 */ /* 0x040fe40000000000 */
[----:B------:R-:W-:Y:S02]  /*1120*/  VIADD R10, R10, 0x30 ;  /* 0x000000300a0a7836 */ /* 0x000fe40000000000 */
[----:B------:R-:W-:Y:S01]  /*1130*/  IMAD.MOV.U32 R20, RZ, RZ, R9 ;  /* 0x000000ffff147224 */ /* 0x000fe200078e0009 */
[C---:B012-4-:R-:W-:Y:S02]  /*1140*/  LEA R19, R11.reuse, R8, 0x18 ;  /* 0x000000080b137211 */ /* 0x057fe400078ec0ff */
[----:B------:R-:W-:-:S03]  /*1150*/  LEA R11, R11, R10, 0x18 ;  /* 0x0000000a0b0b7211 */ /* 0x000fc600078ec0ff */
[C---:B------:R-:W-:Y:S02]  /*1160*/  IMAD R19, R12.reuse, 0x4, R19 ;  /* 0x000000040c137824 */ /* 0x040fe400078e0213 */
[----:B------:R-:W-:-:S04]  /*1170*/  IMAD R18, R12, 0x4, R11 ;  /* 0x000000040c127824 */ /* 0x000fc800078e020b */
[----:B------:R-:W0:Y:S04]  /*1180*/  LDS R19, [R19] ;  /* 0x0000000013137984 */ /* 0x000e280000000800 */
[----:B------:R-:W1:Y:S02]  /*1190*/  LDS R18, [R18] ;  /* 0x0000000012127984 */ /* 0x000e640000000800 */
.L_x_32:
[----:B-1-3--:R-:W1:Y:S02]  /*11a0*/  LDC.64 R12, c[0x0][0x3b0] ;  /* 0x0000ec00ff0c7b82 */ /* 0x00ae640000000a00 */
[----:B-1----:R3:W-:Y:S04]  /*11b0*/  REDG.E.MAX.S32.STRONG.GPU desc[UR10][R12.64], R20 ;  /* 0x000000140c00798e */ /* 0x0027e8000d12e30a */
[----:B------:R-:W5:Y:S02]  /*11c0*/  LDG.E R9, desc[UR10][R12.64] ;  /* 0x0000000a0c097981 */ /* 0x000f64000c1e1900 */
[----:B-----5:R-:W-:-:S13]  /*11d0*/  ISETP.NE.AND P0, PT, R9, R20, PT ;  /* 0x000000140900720c */ /* 0x020fda0003f05270 */
[----:B------:R-:W0:Y:S08]  /*11e0*/  @!P0 LDC R15, c[0x0][0x3c8] ;  /* 0x0000f200ff0f8b82 */ /* 0x000e300000000800 */
[----:B------:R-:W4:Y:S08]  /*11f0*/  @!P0 LDC.64 R8, c[0x0][0x3b8] ;  /* 0x0000ee00ff088b82 */ /* 0x000f300000000a00 */
[----:B------:R-:W1:Y:S01]  /*1200*/  @!P0 LDC.64 R10, c[0x0][0x3c0] ;  /* 0x0000f000ff0a8b82 */ /* 0x000e620000000a00 */
[----:B0-2---:R-:W-:Y:S01]  /*1210*/  @!P0 IMAD.IADD R15, R18, 0x1, R15 ;  /* 0x00000001120f8824 */ /* 0x005fe200078e020f */
[----:B----4-:R3:W-:Y:S04]  /*1220*/  @!P0 STG.E desc[UR10][R8.64], R19 ;  /* 0x0000001308008986 */ /* 0x0107e8000c10190a */
[----:B-1----:R3:W-:Y:S02]  /*1230*/  @!P0 STG.E desc[UR10][R10.64], R15 ;  /* 0x0000000f0a008986 */ /* 0x0027e4000c10190a */
.L_x_29:
[----:B------:R-:W-:Y:S05]  /*1240*/  BSYNC.RECONVERGENT B0 ;  /* 0x0000000000007941 */ /* 0x000fea0003800200 */
.L_x_28:
[----:B------:R-:W0:Y:S01]  /*1250*/  LDCU UR5, c[0x0][0x38c] ;  /* 0x00007180ff0577ac */ /* 0x000e220008000800 */
[----:B------:R-:W-:Y:S01]  /*1260*/  BAR.SYNC.DEFER_BLOCKING 0x0 ;  /* 0x0000000000007b1d */ /* 0x000fe20000010000 */
[C---:B0-----:R-:W-:Y:S01]  /*1270*/  ISETP.NE.AND P0, PT, R3.reuse, UR5, PT ;  /* 0x0000000503007c0c */ /* 0x041fe2000bf05270 */
[----:B-1----:R-:W-:-:S03]  /*1280*/  VIADD R3, R3, 0x1 ;  /* 0x0000000103037836 */ /* 0x002fc60000000000 */
[----:B---3--:R-:W-:Y:S02]  /*1290*/  SEL R9, R2, RZ, !P0 ;  /* 0x000000ff02097207 */ /* 0x008fe40004000000 */
[----:B------:R-:W-:-:S03]  /*12a0*/  SEL R3, R3, 0x1, P0 ;  /* 0x0000000103037807 */ /* 0x000fc60000000000 */
[----:B------:R-:W-:Y:S01]  /*12b0*/  IMAD.IADD R4, R9, 0x1, R4 ;  /* 0x0000000109047824 */ /* 0x000fe200078e0204 */
[----:B------:R-:W-:Y:S06]  /*12c0*/  BRA.U UP0, `(.L_x_35) ;  /* 0xfffffff100687547 */ /* 0x000fec000b83ffff */
[----:B------:R-:W-:Y:S05]  /*12d0*/  EXIT ;  /* 0x000000000000794d */ /* 0x000fea0003800000 */
.L_x_36:
        /* <DEDUP_REMOVED lines=10> */
.L_x_46:


//--------------------- .text._Z9move_dataPiii    --------------------------
	.section	.text._Z9move_dataPiii,"ax",@progbits
	.align	128
        .global         _Z9move_dataPiii
        .type           _Z9move_dataPiii,@function
        .size           _Z9move_dataPiii,(.L_x_47 - _Z9move_dataPiii)
        .other          _Z9move_dataPiii,@"STO_CUDA_ENTRY STV_DEFAULT"
_Z9move_dataPiii:
.text._Z9move_dataPiii:
[----:B------:R-:W-:Y:S01]  /*0000*/  LDC R1, c[0x0][0x37c] ;  /* 0x0000df00ff017b82 */ /* 0x000fe20000000800 */
[----:B------:R-:W0:Y:S07]  /*0010*/  S2R R3, SR_TID.X ;  /* 0x0000000000037919 */ /* 0x000e2e0000002100 */
[----:B------:R-:W0:Y:S01]  /*0020*/  S2UR UR4, SR_CTAID.X ;  /* 0x00000000000479c3 */ /* 0x000e220000002500 */
[----:B------:R-:W1:Y:S07]  /*0030*/  LDCU UR5, c[0x0][0x388] ;  /* 0x00007100ff0577ac */ /* 0x000e6e0008000800 */
[----:B------:R-:W0:Y:S02]  /*0040*/  LDC R0, c[0x0][0x360] ;  /* 0x0000d800ff007b82 */ /* 0x000e240000000800 */
[----:B0-----:R-:W-:-:S05]  /*0050*/  IMAD R0, R0, UR4, R3 ;  /* 0x0000000400007c24 */ /* 0x001fca000f8e0203 */
[----:B-1----:R-:W-:-:S04]  /*0060*/  ISETP.GT.AND P0, PT, R0, UR5, PT ;  /* 0x0000000500007c0c */ /* 0x002fc8000bf04270 */
[----:B------:R-:W-:-:S13]  /*0070*/  ISETP.LT.OR P0, PT, R0, 0x1, P0 ;  /* 0x000000010000780c */ /* 0x000fda0000701670 */
[----:B------:R-:W-:Y:S05]  /*0080*/  @P0 EXIT ;  /* 0x000000000000094d */ /* 0x000fea0003800000 */
[----:B------:R-:W0:Y:S01]  /*0090*/  LDCU UR6, c[0x0][0x38c] ;  /* 0x00007180ff0677ac */ /* 0x000e220008000800 */
[----:B------:R-:W1:Y:S01]  /*00a0*/  LDC.64 R4, c[0x0][0x380] ;  /* 0x0000e000ff047b82 */ /* 0x000e620000000a00 */
[----:B------:R-:W2:Y:S01]  /*00b0*/  LDCU.64 UR4, c[0x0][0x358] ;  /* 0x00006b00ff0477ac */ /* 0x000ea20008000a00 */
[----:B0-----:R-:W-:-:S05]  /*00c0*/  IMAD R7, R0, UR6, R0 ;  /* 0x0000000600077c24 */ /* 0x001fca000f8e0200 */
[----:B------:R-:W-:-:S05]  /*00d0*/  IADD3 R3, PT, PT, R7, UR6, RZ ;  /* 0x0000000607037c10 */ /* 0x000fca000fffe0ff */
[----:B-1----:R-:W-:-:S06]  /*00e0*/  IMAD.WIDE R2, R3, 0x4, R4 ;  /* 0x0000000403027825 */ /* 0x002fcc00078e0204 */
[----:B--2---:R-:W2:Y:S01]  /*00f0*/  LDG.E R3, desc[UR4][R2.64] ;  /* 0x0000000402037981 */ /* 0x004ea2000c1e1900 */
[----:B------:R-:W-:-:S05]  /*0100*/  IMAD.WIDE R4, R7, 0x4, R4 ;  /* 0x0000000407047825 */ /* 0x000fca00078e0204 */
[----:B--2---:R-:W-:Y:S01]  /*0110*/  STG.E desc[UR4][R4.64], R3 ;  /* 0x0000000304007986 */ /* 0x004fe2000c101904 */
[----:B------:R-:W-:Y:S05]  /*0120*/  EXIT ;  /* 0x000000000000794d */ /* 0x000fea0003800000 */
.L_x_37:
        /* <DEDUP_REMOVED lines=13> */
.L_x_47:


//--------------------- .text._Z11initializeHPi   --------------------------
	.section	.text._Z11initializeHPi,"ax",@progbits
	.align	128
        .global         _Z11initializeHPi
        .type           _Z11initializeHPi,@function
        .size           _Z11initializeHPi,(.L_x_48 - _Z11initializeHPi)
        .other          _Z11initializeHPi,@"STO_CUDA_ENTRY STV_DEFAULT"
_Z11initializeHPi:
.text._Z11initializeHPi:
[----:B------:R-:W-:Y:S01]  /*0000*/  LDC R1, c[0x0][0x37c] ;  /* 0x0000df00ff017b82 */ /* 0x000fe20000000800 */
[----:B------:R-:W0:Y:S07]  /*0010*/  S2R R0, SR_TID.X ;  /* 0x0000000000007919 */ /* 0x000e2e0000002100 */
[----:B------:R-:W0:Y:S01]  /*0020*/  S2UR UR6, SR_CTAID.X ;  /* 0x00000000000679c3 */ /* 0x000e220000002500 */
[----:B------:R-:W1:Y:S01]  /*0030*/  LDCU.64 UR4, c[0x0][0x358] ;  /* 0x00006b00ff0477ac */ /* 0x000e620008000a00 */
[----:B------:R-:W-:Y:S06]  /*0040*/  BSSY.RECONVERGENT B0, `(.L_x_38) ;  /* 0x000000a000007945 */ /* 0x000fec0003800200 */
[----:B------:R-:W0:Y:S08]  /*0050*/  LDC R5, c[0x0][0x360] ;  /* 0x0000d800ff057b82 */ /* 0x000e300000000800 */
[----:B------:R-:W2:Y:S01]  /*0060*/  LDC.64 R2, c[0x0][0x380] ;  /* 0x0000e000ff027b82 */ /* 0x000ea20000000a00 */
[----:B0-----:R-:W-:-:S05]  /*0070*/  IMAD R5, R5, UR6, R0 ;  /* 0x0000000605057c24 */ /* 0x001fca000f8e0200 */
[C---:B------:R-:W-:Y:S01]  /*0080*/  ISETP.GT.AND P0, PT, R5.reuse, 0x1900, PT ;  /* 0x000019000500780c */ /* 0x040fe20003f04270 */
[----:B--2---:R-:W-:-:S12]  /*0090*/  IMAD.WIDE R2, R5, 0x4, R2 ;  /* 0x0000000405027825 */ /* 0x004fd800078e0202 */
[----:B-1----:R0:W-:Y:S01]  /*00a0*/  @!P0 STG.E desc[UR4][R2.64], RZ ;  /* 0x000000ff02008986 */ /* 0x0021e2000c101904 */
[----:B------:R-:W-:Y:S05]  /*00b0*/  @!P0 BRA `(.L_x_39) ;  /* 0x0000000000088947 */ /* 0x000fea0003800000 */
[----:B------:R-:W-:-:S13]  /*00c0*/  ISETP.GT.U32.AND P0, PT, R5, 0x8172, PT ;  /* 0x000081720500780c */ /* 0x000fda0003f04070 */
[----:B------:R-:W-:Y:S05]  /*00d0*/  @P0 EXIT ;  /* 0x000000000000094d */ /* 0x000fea0003800000 */
.L_x_39:
[----:B------:R-:W-:Y:S05]  /*00e0*/  BSYNC.RECONVERGENT B0 ;  /* 0x0000000000007941 */ /* 0x000fea0003800200 */
.L_x_38:
[----:B0-----:R-:W-:-:S05]  /*00f0*/  IMAD.WIDE R2, R5, 0x6400, R2 ;  /* 0x0000640005027825 */ /* 0x001fca00078e0202 */
[----:B------:R-:W-:Y:S01]  /*0100*/  STG.E desc[UR4][R2.64], RZ ;  /* 0x000000ff02007986 */ /* 0x000fe2000c101904 */
[----:B------:R-:W-:Y:S05]  /*0110*/  EXIT ;  /* 0x000000000000794d */ /* 0x000fea0003800000 */
.L_x_40:
        /* <DEDUP_REMOVED lines=14> */
.L_x_48:


//--------------------- .text._Z14proint_arrInfoPii --------------------------
	.section	.text._Z14proint_arrInfoPii,"ax",@progbits
	.align	128
        .global         _Z14proint_arrInfoPii
        .type           _Z14proint_arrInfoPii,@function
        .size           _Z14proint_arrInfoPii,(.L_x_49 - _Z14proint_arrInfoPii)
        .other          _Z14proint_arrInfoPii,@"STO_CUDA_ENTRY STV_DEFAULT"
_Z14proint_arrInfoPii:
.text._Z14proint_arrInfoPii:
[----:B------:R-:W0:Y:S08]  /*0000*/  LDC R1, c[0x0][0x37c] ;  /* 0x0000df00ff017b82 */ /* 0x000e300000000800 */
[----:B------:R-:W1:Y:S01]  /*0010*/  LDC.64 R2, c[0x0][0x380] ;  /* 0x0000e000ff027b82 */ /* 0x000e620000000a00 */
[----:B------:R-:W2:Y:S01]  /*0020*/  LDCU.64 UR4, c[0x0][0x358] ;  /* 0x00006b00ff0477ac */ /* 0x000ea20008000a00 */
[----:B0-----:R-:W-:-:S06]  /*0030*/  VIADD R1, R1, 0xfffffff8 ;  /* 0xfffffff801017836 */ /* 0x001fcc0000000000 */
[----:B------:R-:W1:Y:S01]  /*0040*/  LDC R10, c[0x0][0x388] ;  /* 0x0000e200ff0a7b82 */ /* 0x000e620000000800 */
[----:B------:R-:W0:Y:S01]  /*0050*/  LDCU.64 UR6, c[0x4][URZ] ;  /* 0x01000000ff0677ac */ /* 0x000e220008000a00 */
[----:B-1----:R-:W-:-:S05]  /*0060*/  IMAD.WIDE R2, R10, 0x4, R2 ;  /* 0x000000040a027825 */ /* 0x002fca00078e0202 */
[----:B--2---:R-:W2:Y:S01]  /*0070*/  LDG.E R11, desc[UR4][R2.64] ;  /* 0x00000004020b7981 */ /* 0x004ea2000c1e1900 */
[----:B------:R-:W-:Y:S01]  /*0080*/  MOV R0, 0x8 ;  /* 0x0000000800007802 */ /* 0x000fe20000000f00 */
[----:B------:R-:W1:Y:S01]  /*0090*/  LDCU UR4, c[0x0][0x2f8] ;  /* 0x00005f00ff0477ac */ /* 0x000e620008000800 */
[----:B0-----:R-:W-:Y:S01]  /*00a0*/  IMAD.U32 R4, RZ, RZ, UR6 ;  /* 0x00000006ff047e24 */ /* 0x001fe2000f8e00ff */
[----:B------:R-:W-:Y:S01]  /*00b0*/  MOV R5, UR7 ;  /* 0x0000000700057c02 */ /* 0x000fe20008000f00 */
[----:B------:R0:W3:Y:S01]  /*00c0*/  LDC.64 R8, c[0x4][R0] ;  /* 0x0100000000087b82 */ /* 0x0000e20000000a00 */
[----:B------:R-:W4:Y:S01]  /*00d0*/  LDCU UR5, c[0x0][0x2fc] ;  /* 0x00005f80ff0577ac */ /* 0x000f220008000800 */
[----:B-1----:R-:W-:-:S05]  /*00e0*/  IADD3 R6, P0, PT, R1, UR4, RZ ;  /* 0x0000000401067c10 */ /* 0x002fca000ff1e0ff */
[----:B----4-:R-:W-:Y:S01]  /*00f0*/  IMAD.X R7, RZ, RZ, UR5, P0 ;  /* 0x00000005ff077e24 */ /* 0x010fe200080e06ff */
[----:B--23--:R0:W-:Y:S07]  /*0100*/  STL.64 [R1], R10 ;  /* 0x0000000a01007387 */ /* 0x00c1ee0000100a00 */
[----:B------:R-:W-:-:S07]  /*0110*/  LEPC R20, `(.L_x_41) ;  /* 0x000000001014794e */ /* 0x000fce0000000000 */
[----:B0-----:R-:W-:Y:S05]  /*0120*/  CALL.ABS.NOINC R8 ;  /* 0x0000000008007343 */ /* 0x001fea0003c00000 */
.L_x_41:
[----:B------:R-:W-:Y:S05]  /*0130*/  EXIT ;  /* 0x000000000000794d */ /* 0x000fea0003800000 */
.L_x_42:
        /* <DEDUP_REMOVED lines=12> */
.L_x_49:


//--------------------- .text._Z16fill_array_valuePiim --------------------------
	.section	.text._Z16fill_array_valuePiim,"ax",@progbits
	.align	128
        .global         _Z16fill_array_valuePiim
        .type           _Z16fill_array_valuePiim,@function
        .size           _Z16fill_array_valuePiim,(.L_x_50 - _Z16fill_array_valuePiim)
        .other          _Z16fill_array_valuePiim,@"STO_CUDA_ENTRY STV_DEFAULT"
_Z16fill_array_valuePiim:
.text._Z16fill_array_valuePiim:
[----:B------:R-:W-:Y:S01]  /*0000*/  LDC R1, c[0x0][0x37c] ;  /* 0x0000df00ff017b82 */ /* 0x000fe20000000800 */
[----:B------:R-:W0:Y:S07]  /*0010*/  S2R R3, SR_TID.X ;  /* 0x0000000000037919 */ /* 0x000e2e0000002100 */
[----:B------:R-:W0:Y:S01]  /*0020*/  S2UR UR4, SR_CTAID.X ;  /* 0x00000000000479c3 */ /* 0x000e220000002500 */
[----:B------:R-:W1:Y:S07]  /*0030*/  LDCU.64 UR6, c[0x0][0x390] ;  /* 0x00007200ff0677ac */ /* 0x000e6e0008000a00 */
[----:B------:R-:W0:Y:S02]  /*0040*/  LDC R0, c[0x0][0x360] ;  /* 0x0000d800ff007b82 */ /* 0x000e240000000800 */
[----:B0-----:R-:W-:-:S05]  /*0050*/  IMAD R0, R0, UR4, R3 ;  /* 0x0000000400007c24 */ /* 0x001fca000f8e0203 */
[----:B-1----:R-:W-:Y:S02]  /*0060*/  ISETP.GE.U32.AND P0, PT, R0, UR6, PT ;  /* 0x0000000600007c0c */ /* 0x002fe4000bf06070 */
[----:B------:R-:W-:-:S04]  /*0070*/  SHF.R.S32.HI R3, RZ, 0x1f, R0 ;  /* 0x0000001fff037819 */ /* 0x000fc80000011400 */
[----:B------:R-:W-:-:S13]  /*0080*/  ISETP.GE.U32.AND.EX P0, PT, R3, UR7, PT, P0 ;  /* 0x0000000703007c0c */ /* 0x000fda000bf06100 */
[----:B------:R-:W-:Y:S05]  /*0090*/  @P0 EXIT ;  /* 0x000000000000094d */ /* 0x000fea0003800000 */
[----:B------:R-:W0:Y:S01]  /*00a0*/  LDCU.64 UR6, c[0x0][0x380] ;  /* 0x00007000ff0677ac */ /* 0x000e220008000a00 */
[----:B------:R-:W1:Y:S01]  /*00b0*/  LDC R5, c[0x0][0x388] ;  /* 0x0000e200ff057b82 */ /* 0x000e620000000800 */
[----:B------:R-:W1:Y:S01]  /*00c0*/  LDCU.64 UR4, c[0x0][0x358] ;  /* 0x00006b00ff0477ac */ /* 0x000e620008000a00 */
[----:B0-----:R-:W-:-:S04]  /*00d0*/  LEA R2, P0, R0, UR6, 0x2 ;  /* 0x0000000600027c11 */ /* 0x001fc8000f8010ff */
[----:B------:R-:W-:-:S05]  /*00e0*/  LEA.HI.X R3, R0, UR7, R3, 0x2, P0 ;  /* 0x0000000700037c11 */ /* 0x000fca00080f1403 */
[----:B-1----:R-:W-:Y:S01]  /*00f0*/  STG.E desc[UR4][R2.64], R5 ;  /* 0x0000000502007986 */ /* 0x002fe2000c101904 */
[----:B------:R-:W-:Y:S05]  /*0100*/  EXIT ;  /* 0x000000000000794d */ /* 0x000fea0003800000 */
.L_x_43:
        /* <DEDUP_REMOVED lines=15> */
.L_x_50:


//--------------------- .nv.global.init           --------------------------
	.section	.nv.global.init,"aw",@progbits
.nv.global.init:
	.type		$str,@object
	.size		$str,(.L_3 - $str)
$str:
        /*0000*/ 	.byte	0x48, 0x5b, 0x25, 0x64, 0x5d, 0x20, 0x3a, 0x20, 0x25, 0x64, 0x0a, 0x00
.L_3:


//--------------------- .nv.shared._Z11do_rest_rowiiiiiiPiS_S_S_S_S_xiS_ --------------------------
	.section	.nv.shared._Z11do_rest_rowiiiiiiPiS_S_S_S_S_xiS_,"aw",@nobits
	.sectionflags	@""
	.align	16
.nv.shared._Z11do_rest_rowiiiiiiPiS_S_S_S_S_xiS_:
	.zero		1040


//--------------------- .nv.shared.reserved.0     --------------------------
	.section	.nv.shared.reserved.0,"aw",@nobits
	.weak		__nv_reservedSMEM_offset_0_alias
	.size		__nv_reservedSMEM_offset_0_alias, 0, 64
	.other		__nv_reservedSMEM_offset_0_alias,@"STO_CUDA_RESERVED_SHARED STV_DEFAULT"
__nv_reservedSMEM_offset_0_alias:
	.zero		0
	.zero		64


//--------------------- .nv.shared._Z16cal_second_phaseiiiiiPiS_S_S_S_S_xiS_ --------------------------
	.section	.nv.shared._Z16cal_second_phaseiiiiiPiS_S_S_S_S_xiS_,"aw",@nobits
	.sectionflags	@""
	.align	16
.nv.shared._Z16cal_second_phaseiiiiiPiS_S_S_S_S_xiS_:
	.zero		1088


//--------------------- .nv.shared._Z15cal_first_phaseiiiiiPiS_S_S_S_S_xiS_ --------------------------
	.section	.nv.shared._Z15cal_first_phaseiiiiiPiS_S_S_S_S_xiS_,"aw",@nobits
	.sectionflags	@""
	.align	16
.nv.shared._Z15cal_first_phaseiiiiiPiS_S_S_S_S_xiS_:
	.zero		1088


//--------------------- .nv.shared._Z9move_dataPiii --------------------------
	.section	.nv.shared._Z9move_dataPiii,"aw",@nobits
	.sectionflags	@""
	.align	16
	.zero		1024


//--------------------- .nv.shared._Z11initializeHPi --------------------------
	.section	.nv.shared._Z11initializeHPi,"aw",@nobits
	.sectionflags	@""
	.align	16
	.zero		1024


//--------------------- .nv.shared._Z14proint_arrInfoPii --------------------------
	.section	.nv.shared._Z14proint_arrInfoPii,"aw",@nobits
	.sectionflags	@""
	.align	16
	.zero		1024


//--------------------- .nv.shared._Z16fill_array_valuePiim --------------------------
	.section	.nv.shared._Z16fill_array_valuePiim,"aw",@nobits
	.sectionflags	@""
	.align	16
	.zero		1024


//--------------------- .nv.constant0._Z11do_rest_rowiiiiiiPiS_S_S_S_S_xiS_ --------------------------
	.section	.nv.constant0._Z11do_rest_rowiiiiiiPiS_S_S_S_S_xiS_,"a",@progbits
	.sectionflags	@""
	.align	4
.nv.constant0._Z11do_rest_rowiiiiiiPiS_S_S_S_S_xiS_:
	.zero		992


//--------------------- .nv.constant0._Z16cal_second_phaseiiiiiPiS_S_S_S_S_xiS_ --------------------------
	.section	.nv.constant0._Z16cal_second_phaseiiiiiPiS_S_S_S_S_xiS_,"a",@progbits
	.sectionflags	@""
	.align	4
.nv.constant0._Z16cal_second_phaseiiiiiPiS_S_S_S_S_xiS_:
	.zero		992


//--------------------- .nv.constant0._Z15cal_first_phaseiiiiiPiS_S_S_S_S_xiS_ --------------------------
	.section	.nv.constant0._Z15cal_first_phaseiiiiiPiS_S_S_S_S_xiS_,"a",@progbits
	.sectionflags	@""
	.align	4
.nv.constant0._Z15cal_first_phaseiiiiiPiS_S_S_S_S_xiS_:
	.zero		992


//--------------------- .nv.constant0._Z9move_dataPiii --------------------------
	.section	.nv.constant0._Z9move_dataPiii,"a",@progbits
	.sectionflags	@""
	.align	4
.nv.constant0._Z9move_dataPiii:
	.zero		912


//--------------------- .nv.constant0._Z11initializeHPi --------------------------
	.section	.nv.constant0._Z11initializeHPi,"a",@progbits
	.sectionflags	@""
	.align	4
.nv.constant0._Z11initializeHPi:
	.zero		904


//--------------------- .nv.constant0._Z14proint_arrInfoPii --------------------------
	.section	.nv.constant0._Z14proint_arrInfoPii,"a",@progbits
	.sectionflags	@""
	.align	4
.nv.constant0._Z14proint_arrInfoPii:
	.zero		908


//--------------------- .nv.constant0._Z16fill_array_valuePiim --------------------------
	.section	.nv.constant0._Z16fill_array_valuePiim,"a",@progbits
	.sectionflags	@""
	.align	4
.nv.constant0._Z16fill_array_valuePiim:
	.zero		920


//--------------------- SYMBOLS --------------------------

	.type		.nv.reservedSmem.offset0,@object
	.size		.nv.reservedSmem.offset0,0x4
	.type		.nv.reservedSmem.cap,@object
	.size		.nv.reservedSmem.cap,0x4
	.type		vprintf,@function
